def gluon_tcgen05(
    a_ptr,
    b_ptr,
    c_ptr,
    M,
    N,
    K,
    stride_am,
    stride_bk,
    stride_cm,
    BLOCK_M: gl.constexpr,
    BLOCK_N: gl.constexpr,
    BLOCK_K: gl.constexpr,
    DTYPE: gl.constexpr,
    A_LAYOUT: gl.constexpr,
    B_LAYOUT: gl.constexpr,
    C_LAYOUT: gl.constexpr,
    B_SHAPE: gl.constexpr,
    TMEM_LAYOUT: gl.constexpr,
    TMEM_REG: gl.constexpr,
    TRANS_B: gl.constexpr,
    NUM_BUFFERS: gl.constexpr,
):
    a_desc = tma.make_tensor_descriptor(
        a_ptr, [M, K], [stride_am, 1], [BLOCK_M, BLOCK_K], A_LAYOUT
    )
    b_desc = tma.make_tensor_descriptor(
        b_ptr,
        [N, K] if TRANS_B else [K, N],
        [stride_bk, 1],
        B_SHAPE,
        B_LAYOUT,
    )
    c_desc = tma.make_tensor_descriptor(
        c_ptr, [M, N], [stride_cm, 1], [BLOCK_M, BLOCK_N], C_LAYOUT
    )

    a_bufs = gl.allocate_shared_memory(
        DTYPE, [NUM_BUFFERS, BLOCK_M, BLOCK_K], A_LAYOUT
    )
    b_bufs = gl.allocate_shared_memory(DTYPE, [NUM_BUFFERS] + B_SHAPE, B_LAYOUT)

    pid_m = gl.program_id(0)
    pid_n = gl.program_id(1)
    off_m = pid_m * BLOCK_M
    off_n = pid_n * BLOCK_N

    tma_bars = gl.allocate_shared_memory(
        gl.int64, [NUM_BUFFERS, 1], mbarrier.MBarrierLayout()
    )
    mma_bars = gl.allocate_shared_memory(
        gl.int64, [NUM_BUFFERS, 1], mbarrier.MBarrierLayout()
    )
    for i in gl.static_range(NUM_BUFFERS):
        mbarrier.init(tma_bars.index(i), count=1)
        mbarrier.init(mma_bars.index(i), count=1)

    acc_tmem = allocate_tensor_memory(gl.float32, [BLOCK_M, BLOCK_N], TMEM_LAYOUT)
    idx = 0
    phase = 0
    use_acc = False
    for k in range(0, K, BLOCK_K):
        a = a_bufs.index(idx)
        b = b_bufs.index(idx)
        tma_bar = tma_bars.index(idx)
        mma_bar = mma_bars.index(idx)
        mbarrier.expect(
            tma_bar, a_desc.block_type.nbytes + b_desc.block_type.nbytes
        )
        tma.async_copy_global_to_shared(a_desc, [off_m, k], tma_bar, a)
        tma.async_copy_global_to_shared(
            b_desc, [off_n, k] if TRANS_B else [k, off_n], tma_bar, b
        )
        mbarrier.wait(tma_bar, phase=phase)

        if TRANS_B:
            b = b.permute((1, 0))
        tcgen05_mma(a, b, acc_tmem, use_acc=use_acc)
        tcgen05_commit(mma_bar)
        mbarrier.wait(mma_bar, phase=phase)
        use_acc = True

        idx += 1
        if idx == NUM_BUFFERS:
            idx = 0
            phase ^= 1

    for i in gl.static_range(NUM_BUFFERS):
        mbarrier.invalidate(tma_bars.index(i))
        mbarrier.invalidate(mma_bars.index(i))

    acc = acc_tmem.load(TMEM_REG)
    c_smem = gl.allocate_shared_memory(DTYPE, [BLOCK_M, BLOCK_N], C_LAYOUT)
    c_smem.store(acc.to(DTYPE))
    fence_async_shared()
    tma.async_copy_shared_to_global(c_desc, [off_m, off_n], c_smem)
    tma.store_wait(pendings=0)

# config = {"BLOCK_K": 128, "BLOCK_M": 64, "BLOCK_N": 256, "arch": "sm_100", "dtype": "bf16", "num_buffers": 1, "num_warps": 8, "trans_b": 1}
# arch = sm_100


// ===== COMPILED SASS (sm_100a) =====

	.target	sm_100a

	.elftype	@"ET_EXEC"


//--------------------- .note.nv.tkinfo           --------------------------
	.section	.note.nv.tkinfo,"",@"SHT_NOTE"
	.sectionflags	@"SHF_NOTE_NV_TKINFO"
	.tkinfo
        /*0018*/ 	.word	0x00000081
        /*0030*/ 	.string	""
        /*0030*/ 	.string	"ptxas-blackwell"
        /*0030*/ 	.string	"Cuda compilation tools, release 12.9, V12.9.86"
        /*0030*/ 	.string	"Build cuda_12.9.r12.9/compiler.36037853_0"
        /*0030*/ 	.string	"-v  -suppress-debug-info  -lineinfo  -arch sm_100a "



//--------------------- .note.nv.cuver            --------------------------
	.section	.note.nv.cuver,"",@"SHT_NOTE"
	.sectionflags	@"SHF_NOTE_NV_CUVER"
        /*0018*/ 	.short	0x0001
        /*001a*/ 	.short	0x0064
        /*001c*/ 	.short	0x0001
        /*001e*/ 	.short	0x0000
        /*0020*/ 	.short	0x0001
        /*0022*/ 	.short	0x0000


//--------------------- .nv.info                  --------------------------
	.section	.nv.info,"",@"SHT_CUDA_INFO"
	.align	4


	//----- nvinfo : EIATTR_REGCOUNT
	.align		4
        /*0000*/ 	.byte	0x04, 0x2f
        /*0002*/ 	.short	(.L_4 - .L_3)
	.align		4
.L_3:
        /*0004*/ 	.word	index@(gluon_tcgen05)
        /*0008*/ 	.word	0x00000047


	//----- nvinfo : EIATTR_FRAME_SIZE
	.align		4
.L_4:
        /*000c*/ 	.byte	0x04, 0x11
        /*000e*/ 	.short	(.L_6 - .L_5)
	.align		4
.L_5:
        /*0010*/ 	.word	index@($__internal_2_$__cuda_sm10x_tcgen05_guardrail_trap_unallocated_columns_being_dealloced)
        /*0014*/ 	.word	0x00000000


	//----- nvinfo : EIATTR_FRAME_SIZE
	.align		4
.L_6:
        /*0018*/ 	.byte	0x04, 0x11
        /*001a*/ 	.short	(.L_8 - .L_7)
	.align		4
.L_7:
        /*001c*/ 	.word	index@($__internal_1_$__cuda_sm10x_tcgen05_guardrail_trap_phase_invalid_during_alloc)
        /*0020*/ 	.word	0x00000000


	//----- nvinfo : EIATTR_FRAME_SIZE
	.align		4
.L_8:
        /*0024*/ 	.byte	0x04, 0x11
        /*0026*/ 	.short	(.L_10 - .L_9)
	.align		4
.L_9:
        /*0028*/ 	.word	index@($__internal_0_$__cuda_sm10x_tcgen05_guardrail_trap_col_being_dealloced_not_returned_by_alloc)
        /*002c*/ 	.word	0x00000000


	//----- nvinfo : EIATTR_FRAME_SIZE
	.align		4
.L_10:
        /*0030*/ 	.byte	0x04, 0x11
        /*0032*/ 	.short	(.L_12 - .L_11)
	.align		4
.L_11:
        /*0034*/ 	.word	index@(gluon_tcgen05)
        /*0038*/ 	.word	0x00000000


	//----- nvinfo : EIATTR_MIN_STACK_SIZE
	.align		4
.L_12:
        /*003c*/ 	.byte	0x04, 0x12
        /*003e*/ 	.short	(.L_14 - .L_13)
	.align		4
.L_13:
        /*0040*/ 	.word	index@(gluon_tcgen05)
        /*0044*/ 	.word	0x00000000
.L_14:


//--------------------- .nv.info.gluon_tcgen05    --------------------------
	.section	.nv.info.gluon_tcgen05,"",@"SHT_CUDA_INFO"
	.sectionflags	@""
	.align	4


	//----- nvinfo : EIATTR_CUDA_API_VERSION
	.align		4
        /*0000*/ 	.byte	0x04, 0x37
        /*0002*/ 	.short	(.L_16 - .L_15)
.L_15:
        /*0004*/ 	.word	0x00000081


	//----- nvinfo : EIATTR_KPARAM_INFO
	.align		4
.L_16:
        /*0008*/ 	.byte	0x04, 0x17
        /*000a*/ 	.short	(.L_18 - .L_17)
.L_17:
        /*000c*/ 	.word	0x00000000
        /*0010*/ 	.short	0x000a
        /*0012*/ 	.short	0x0048
        /*0014*/ 	.byte	0x00, 0xf4, 0x21, 0x00


	//----- nvinfo : EIATTR_KPARAM_INFO
	.align		4
.L_18:
        /*0018*/ 	.byte	0x04, 0x17
        /*001a*/ 	.short	(.L_20 - .L_19)
.L_19:
        /*001c*/ 	.word	0x00000000
        /*0020*/ 	.short	0x0009
        /*0022*/ 	.short	0x0040
        /*0024*/ 	.byte	0x00, 0xf4, 0x21, 0x00


	//----- nvinfo : EIATTR_KPARAM_INFO
	.align		4
.L_20:
        /*0028*/ 	.byte	0x04, 0x17
        /*002a*/ 	.short	(.L_22 - .L_21)
.L_21:
        /*002c*/ 	.word	0x00000000
        /*0030*/ 	.short	0x0008
        /*0032*/ 	.short	0x0038
        /*0034*/ 	.byte	0x00, 0xf0, 0x21, 0x00


	//----- nvinfo : EIATTR_KPARAM_INFO
	.align		4
.L_22:
        /*0038*/ 	.byte	0x04, 0x17
        /*003a*/ 	.short	(.L_24 - .L_23)
.L_23:
        /*003c*/ 	.word	0x00000000
        /*0040*/ 	.short	0x0007
        /*0042*/ 	.short	0x0030
        /*0044*/ 	.byte	0x00, 0xf0, 0x21, 0x00


	//----- nvinfo : EIATTR_KPARAM_INFO
	.align		4
.L_24:
        /*0048*/ 	.byte	0x04, 0x17
        /*004a*/ 	.short	(.L_26 - .L_25)
.L_25:
        /*004c*/ 	.word	0x00000000
        /*0050*/ 	.short	0x0006
        /*0052*/ 	.short	0x0028
        /*0054*/ 	.byte	0x00, 0xf0, 0x21, 0x00


	//----- nvinfo : EIATTR_KPARAM_INFO
	.align		4
.L_26:
        /*0058*/ 	.byte	0x04, 0x17
        /*005a*/ 	.short	(.L_28 - .L_27)
.L_27:
        /*005c*/ 	.word	0x00000000
        /*0060*/ 	.short	0x0005
        /*0062*/ 	.short	0x0020
        /*0064*/ 	.byte	0x00, 0xf0, 0x11, 0x00


	//----- nvinfo : EIATTR_KPARAM_INFO
	.align		4
.L_28:
        /*0068*/ 	.byte	0x04, 0x17
        /*006a*/ 	.short	(.L_30 - .L_29)
.L_29:
        /*006c*/ 	.word	0x00000000
        /*0070*/ 	.short	0x0004
        /*0072*/ 	.short	0x001c
        /*0074*/ 	.byte	0x00, 0xf0, 0x11, 0x00


	//----- nvinfo : EIATTR_KPARAM_INFO
	.align		4
.L_30:
        /*0078*/ 	.byte	0x04, 0x17
        /*007a*/ 	.short	(.L_32 - .L_31)
.L_31:
        /*007c*/ 	.word	0x00000000
        /*0080*/ 	.short	0x0003
        /*0082*/ 	.short	0x0018
        /*0084*/ 	.byte	0x00, 0xf0, 0x11, 0x00


	//----- nvinfo : EIATTR_KPARAM_INFO
	.align		4
.L_32:
        /*0088*/ 	.byte	0x04, 0x17
        /*008a*/ 	.short	(.L_34 - .L_33)
.L_33:
        /*008c*/ 	.word	0x00000000
        /*0090*/ 	.short	0x0002
        /*0092*/ 	.short	0x0010
        /*0094*/ 	.byte	0x00, 0xf4, 0x21, 0x00


	//----- nvinfo : EIATTR_KPARAM_INFO
	.align		4
.L_34:
        /*0098*/ 	.byte	0x04, 0x17
        /*009a*/ 	.short	(.L_36 - .L_35)
.L_35:
        /*009c*/ 	.word	0x00000000
        /*00a0*/ 	.short	0x0001
        /*00a2*/ 	.short	0x0008
        /*00a4*/ 	.byte	0x00, 0xf4, 0x21, 0x00


	//----- nvinfo : EIATTR_KPARAM_INFO
	.align		4
.L_36:
        /*00a8*/ 	.byte	0x04, 0x17
        /*00aa*/ 	.short	(.L_38 - .L_37)
.L_37:
        /*00ac*/ 	.word	0x00000000
        /*00b0*/ 	.short	0x0000
        /*00b2*/ 	.short	0x0000
        /*00b4*/ 	.byte	0x00, 0xf4, 0x21, 0x00


	//----- nvinfo : EIATTR_AT_ENTRY_FRAGMENTS
	.align		4
.L_38:
        /*00b8*/ 	.byte	0x04, 0x4f
        /*00ba*/ 	.short	(.L_40 - .L_39)


	//   ....[0]....
.L_39:
        /*00bc*/ 	.word	0x00000004


	//----- nvinfo : EIATTR_RESERVED_SMEM_USED
	.align		4
.L_40:
        /*00c0*/ 	.byte	0x01, 0x41
	.zero		2


	//----- nvinfo : EIATTR_SPARSE_MMA_MASK
	.align		4
        /*00c4*/ 	.byte	0x03, 0x50
        /*00c6*/ 	.short	0x0000


	//----- nvinfo : EIATTR_TCGEN05_1CTA_USED
	.align		4
        /*00c8*/ 	.byte	0x01, 0x51
	.zero		2


	//----- nvinfo : EIATTR_MAXREG_COUNT
	.align		4
        /*00cc*/ 	.byte	0x03, 0x1b
        /*00ce*/ 	.short	0x00ff


	//----- nvinfo : EIATTR_NUM_BARRIERS
	.align		4
        /*00d0*/ 	.byte	0x02, 0x4c
        /*00d2*/ 	.byte	0x01
	.zero		1


	//----- nvinfo : EIATTR_INT_WARP_WIDE_INSTR_OFFSETS
	.align		4
        /*00d4*/ 	.byte	0x04, 0x31
        /*00d6*/ 	.short	(.L_42 - .L_41)


	//   ....[0]....
.L_41:
        /*00d8*/ 	.word	0x00001760


	//   ....[1]....
        /*00dc*/ 	.word	0x00001780


	//   ....[2]....
        /*00e0*/ 	.word	0x00001800


	//   ....[3]....
        /*00e4*/ 	.word	0x00001910


	//   ....[4]....
        /*00e8*/ 	.word	0x00001920


	//   ....[5]....
        /*00ec*/ 	.word	0x000019b0


	//   ....[6]....
        /*00f0*/ 	.word	0x000019c0


	//   ....[7]....
        /*00f4*/ 	.word	0x00001d80


	//   ....[8]....
        /*00f8*/ 	.word	0x00001d90


	//   ....[9]....
        /*00fc*/ 	.word	0x00001ef0


	//   ....[10]....
        /*0100*/ 	.word	0x00001f30


	//   ....[11]....
        /*0104*/ 	.word	0x00001f60


	//   ....[12]....
        /*0108*/ 	.word	0x00001f80


	//   ....[13]....
        /*010c*/ 	.word	0x000021e0


	//   ....[14]....
        /*0110*/ 	.word	0x000021f0


	//   ....[15]....
        /*0114*/ 	.word	0x00002470


	//   ....[16]....
        /*0118*/ 	.word	0x00002480


	//   ....[17]....
        /*011c*/ 	.word	0x00002970


	//   ....[18]....
        /*0120*/ 	.word	0x000029c0


	//----- nvinfo : EIATTR_COOP_GROUP_MASK_REGIDS
	.align		4
.L_42:
        /*0124*/ 	.byte	0x04, 0x29
        /*0126*/ 	.short	(.L_44 - .L_43)


	//   ....[0]....
.L_43:
        /*0128*/ 	.word	0xffffffff


	//   ....[1]....
        /*012c*/ 	.word	0xffffffff


	//   ....[2]....
        /*0130*/ 	.word	0xffffffff


	//   ....[3]....
        /*0134*/ 	.word	0xffffffff


	//   ....[4]....
        /*0138*/ 	.word	0xffffffff


	//   ....[5]....
        /*013c*/ 	.word	0xffffffff


	//   ....[6]....
        /*0140*/ 	.word	0xffffffff


	//   ....[7]....
        /*0144*/ 	.word	0xffffffff


	//   ....[8]....
        /*0148*/ 	.word	0xffffffff


	//   ....[9]....
        /*014c*/ 	.word	0xffffffff


	//----- nvinfo : EIATTR_COOP_GROUP_INSTR_OFFSETS
	.align		4
.L_44:
        /*0150*/ 	.byte	0x04, 0x28
        /*0152*/ 	.short	(.L_46 - .L_45)


	//   ....[0]....
.L_45:
        /*0154*/ 	.word	0x00000050


	//   ....[1]....
        /*0158*/ 	.word	0x00000310


	//   ....[2]....
        /*015c*/ 	.word	0x00000500


	//   ....[3]....
        /*0160*/ 	.word	0x000009a0


	//   ....[4]....
        /*0164*/ 	.word	0x00000ae0


	//   ....[5]....
        /*0168*/ 	.word	0x00000fe0


	//   ....[6]....
        /*016c*/ 	.word	0x00001120


	//   ....[7]....
        /*0170*/ 	.word	0x00001610


	//   ....[8]....
        /*0174*/ 	.word	0x00002800


	//   ....[9]....
        /*0178*/ 	.word	0x00002a70


	//----- nvinfo : EIATTR_VRC_CTA_INIT_COUNT
	.align		4
.L_46:
        /*017c*/ 	.byte	0x02, 0x4a
        /*017e*/ 	.byte	0x80
	.zero		1


	//----- nvinfo : EIATTR_MBARRIER_INSTR_OFFSETS
	.align		4
        /*0180*/ 	.byte	0x04, 0x39
        /*0182*/ 	.short	(.L_48 - .L_47)


	//   ....[0]....
.L_47:
        /*0184*/ 	.word	0x00001820
        /*0188*/ 	.word	0x000000ff
        /*018c*/ 	.word	0x00014000
        /*0190*/ 	.short	0x0100
        /*0192*/ 	.byte	0x0e
	.zero		1


	//   ....[1]....
        /*0194*/ 	.word	0x00001830
        /*0198*/ 	.word	0x000000ff
        /*019c*/ 	.word	0x00014010
        /*01a0*/ 	.short	0x0100
        /*01a2*/ 	.byte	0x0e
	.zero		1


	//   ....[2]....
        /*01a4*/ 	.word	0x00001b80
        /*01a8*/ 	.word	0x000000ff
        /*01ac*/ 	.word	0x00014000
        /*01b0*/ 	.short	0x010a
        /*01b2*/ 	.byte	0x0e
	.zero		1


	//   ....[3]....
        /*01b4*/ 	.word	0x00001de0
        /*01b8*/ 	.word	0x000000ff
        /*01bc*/ 	.word	0x00014010
        /*01c0*/ 	.short	0x010a
        /*01c2*/ 	.byte	0x0e
	.zero		1


	//   ....[4]....
        /*01c4*/ 	.word	0x00002000
        /*01c8*/ 	.word	0x000000ff
        /*01cc*/ 	.word	0x00014000
        /*01d0*/ 	.short	0x010a
        /*01d2*/ 	.byte	0x0e
	.zero		1


	//   ....[5]....
        /*01d4*/ 	.word	0x00002230
        /*01d8*/ 	.word	0x000000ff
        /*01dc*/ 	.word	0x00014010
        /*01e0*/ 	.short	0x010a
        /*01e2*/ 	.byte	0x0e
	.zero		1


	//   ....[6]....
        /*01e4*/ 	.word	0x000022c0
        /*01e8*/ 	.word	0x000000ff
        /*01ec*/ 	.word	0x00014000
        /*01f0*/ 	.short	0x0108
        /*01f2*/ 	.byte	0x0e
	.zero		1


	//   ....[7]....
        /*01f4*/ 	.word	0x000022d0
        /*01f8*/ 	.word	0x000000ff
        /*01fc*/ 	.word	0x00014010
        /*0200*/ 	.short	0x0108
        /*0202*/ 	.byte	0x0e
	.zero		1


	//   ....[8]....
        /*0204*/ 	.word	0x00002a90
        /*0208*/ 	.word	0x000000ff
        /*020c*/ 	.word	0x00014000
        /*0210*/ 	.short	0x010a
        /*0212*/ 	.byte	0x0e
	.zero		1


	//   ....[9]....
        /*0214*/ 	.word	0x00002ac0
        /*0218*/ 	.word	0x000000ff
        /*021c*/ 	.word	0x00014010
        /*0220*/ 	.short	0x010a
        /*0222*/ 	.byte	0x0e
	.zero		1


	//   ....[10]....
        /*0224*/ 	.word	0x00002af0
        /*0228*/ 	.word	0x000000ff
        /*022c*/ 	.word	0x00014000
        /*0230*/ 	.short	0x010a
        /*0232*/ 	.byte	0x0e
	.zero		1


	//   ....[11]....
        /*0234*/ 	.word	0x00002b20
        /*0238*/ 	.word	0x000000ff
        /*023c*/ 	.word	0x00014010
        /*0240*/ 	.short	0x010a
        /*0242*/ 	.byte	0x0e
	.zero		1


	//----- nvinfo : EIATTR_NUM_MBARRIERS
	.align		4
.L_48:
        /*0244*/ 	.byte	0x03, 0x38
        /*0246*/ 	.short	0x0002


	//----- nvinfo : EIATTR_EXIT_INSTR_OFFSETS
	.align		4
        /*0248*/ 	.byte	0x04, 0x1c
        /*024a*/ 	.short	(.L_50 - .L_49)


	//   ....[0]....
.L_49:
        /*024c*/ 	.word	0x00002a80


	//----- nvinfo : EIATTR_REQNTID
	.align		4
.L_50:
        /*0250*/ 	.byte	0x04, 0x10
        /*0252*/ 	.short	(.L_52 - .L_51)
.L_51:
        /*0254*/ 	.word	0x00000100
        /*0258*/ 	.word	0x00000001
        /*025c*/ 	.word	0x00000001


	//----- nvinfo : EIATTR_CRS_STACK_SIZE
	.align		4
.L_52:
        /*0260*/ 	.byte	0x04, 0x1e
        /*0262*/ 	.short	(.L_54 - .L_53)
.L_53:
        /*0264*/ 	.word	0x00000000


	//----- nvinfo : EIATTR_CBANK_PARAM_SIZE
	.align		4
.L_54:
        /*0268*/ 	.byte	0x03, 0x19
        /*026a*/ 	.short	0x0050


	//----- nvinfo : EIATTR_PARAM_CBANK
	.align		4
        /*026c*/ 	.byte	0x04, 0x0a
        /*026e*/ 	.short	(.L_56 - .L_55)
	.align		4
.L_55:
        /*0270*/ 	.word	index@(.nv.constant0.gluon_tcgen05)
        /*0274*/ 	.short	0x0380
        /*0276*/ 	.short	0x0050


	//----- nvinfo : EIATTR_SW_WAR
	.align		4
.L_56:
        /*0278*/ 	.byte	0x04, 0x36
        /*027a*/ 	.short	(.L_58 - .L_57)
.L_57:
        /*027c*/ 	.word	0x00000008
.L_58:


//--------------------- .nv.compat                --------------------------
	.section	.nv.compat,"",@"SHT_CUDA_COMPAT_INFO"
	.align	4
        /*0000*/ 	.byte	0x02, 0x02, 0x02, 0x00, 0x02, 0x05, 0x05, 0x00, 0x02, 0x03, 0x03, 0x00, 0x02, 0x06, 0x01, 0x00


//--------------------- .nv.callgraph             --------------------------
	.section	.nv.callgraph,"",@"SHT_CUDA_CALLGRAPH"
	.align	4
	.sectionentsize	8
	.align		4
        /*0000*/ 	.word	0x00000000
	.align		4
        /*0004*/ 	.word	0xffffffff
	.align		4
        /*0008*/ 	.word	0x00000000
	.align		4
        /*000c*/ 	.word	0xfffffffe
	.align		4
        /*0010*/ 	.word	0x00000000
	.align		4
        /*0014*/ 	.word	0xfffffffd
	.align		4
        /*0018*/ 	.word	0x00000000
	.align		4
        /*001c*/ 	.word	0xfffffffc


//--------------------- .text.gluon_tcgen05       --------------------------
	.section	.text.gluon_tcgen05,"ax",@progbits
	.align	128
        .global         gluon_tcgen05
        .type           gluon_tcgen05,@function
        .size           gluon_tcgen05,(.L_x_73 - gluon_tcgen05)
        .other          gluon_tcgen05,@"STO_CUDA_ENTRY STV_DEFAULT"
gluon_tcgen05:
.text.gluon_tcgen05:
[----:B------:R-:W1:Y:S01]  /*0000*/  LDC R1, c[0x0][0x37c] ;  /* 0x0000df00ff017b82 */ /* 0x000e620000000800 */
[----:B------:R-:W2:Y:S02]  /*0010*/  S2R R0, SR_TID.X ;  /* 0x0000000000007919 */ /* 0x000ea40000002100 */
[----:B--2---:R-:W-:-:S13]  /*0020*/  ISETP.GE.U32.AND P2, PT, R0, 0x20, PT ;  /* 0x000000200000780c */ /* 0x004fda0003f46070 */
[----:B------:R-:W-:Y:S05]  /*0030*/  @P2 BRA `(.L_x_0) ;  /* 0x0000000000b82947 */ /* 0x000fea0003800000 */
[----:B------:R-:W2:Y:S01]  /*0040*/  S2UR UR6, SR_CgaCtaId ;  /* 0x00000000000679c3 */ /* 0x000ea20000008800 */
[----:B------:R-:W-:Y:S01]  /*0050*/  NOP ;  /* 0x0000000000007918 */ /* 0x000fe20000000000 */
[----:B------:R-:W-:Y:S02]  /*0060*/  UMOV UR4, 0x40 ;  /* 0x0000004000047882 */ /* 0x000fe40000000000 */
[----:B--2---:R-:W-:-:S09]  /*0070*/  ULEA UR4, UR6, UR4, 0x18 ;  /* 0x0000000406047291 */ /* 0x004fd2000f8ec0ff */
[----:B------:R-:W2:Y:S01]  /*0080*/  LDS.U8 R2, [UR4] ;  /* 0x00000004ff027984 */ /* 0x000ea20008000000 */
[----:B------:R-:W-:Y:S02]  /*0090*/  UMOV UR4, 0x400 ;  /* 0x0000040000047882 */ /* 0x000fe40000000000 */
[----:B------:R-:W-:Y:S01]  /*00a0*/  ULEA UR4, UR6, UR4, 0x18 ;  /* 0x0000000406047291 */ /* 0x000fe2000f8ec0ff */
[----:B--2---:R-:W-:-:S13]  /*00b0*/  ISETP.NE.AND P0, PT, R2, RZ, PT ;  /* 0x000000ff0200720c */ /* 0x004fda0003f05270 */
[----:B------:R-:W-:Y:S05]  /*00c0*/  @P0 BRA `(.L_x_1) ;  /* 0x00000000007c0947 */ /* 0x000fea0003800000 */
[----:B------:R-:W-:-:S13]  /*00d0*/  ELECT P0, URZ, PT ;  /* 0x0000000000ff782f */ /* 0x000fda0003800000 */
[----:B------:R-:W-:Y:S05]  /*00e0*/  @!P0 BRA `(.L_x_2) ;  /* 0x0000000000848947 */ /* 0x000fea0003800000 */
[----:B------:R-:W-:Y:S01]  /*00f0*/  UMOV UR5, 0x8 ;  /* 0x0000000800057882 */ /* 0x000fe20000000000 */
[----:B------:R-:W-:Y:S02]  /*0100*/  IMAD.MOV.U32 R5, RZ, RZ, 0x1 ;  /* 0x00000001ff057424 */ /* 0x000fe400078e00ff */
[----:B------:R-:W-:Y:S02]  /*0110*/  IMAD.MOV.U32 R3, RZ, RZ, 0xff ;  /* 0x000000ffff037424 */ /* 0x000fe400078e00ff */
[----:B------:R-:W-:Y:S04]  /*0120*/  DEPBAR.LE SB2, 0x36 ;  /* 0x0000ad800000791a */ /* 0x000fe80000000000 */
[----:B------:R-:W2:Y:S02]  /*0130*/  UTCATOMSWS.FIND_AND_SET.ALIGN UP0, UR5, UR5 ;  /* 0x00000005000575e3 */ /* 0x000ea40008000800 */
[----:B--2---:R-:W-:-:S04]  /*0140*/  PLOP3.LUT P0, PT, PT, PT, UP0, 0x80, 0x8 ;  /* 0x000000000008781c */ /* 0x004fc80003f0f008 */
[----:B------:R-:W-:-:S04]  /*0150*/  SEL R2, RZ, 0xffffffff, !P0 ;  /* 0xffffffffff027807 */ /* 0x000fc80004000000 */
[----:B------:R-:W-:Y:S01]  /*0160*/  ISETP.NE.AND P0, PT, R2, RZ, PT ;  /* 0x000000ff0200720c */ /* 0x000fe20003f05270 */
[----:B------:R-:W-:-:S12]  /*0170*/  IMAD.U32 R2, RZ, RZ, UR5 ;  /* 0x00000005ff027e24 */ /* 0x000fd8000f8e00ff */
[----:B------:R-:W-:Y:S05]  /*0180*/  @P0 BRA `(.L_x_3) ;  /* 0x0000000000240947 */ /* 0x000fea0003800000 */
.L_x_4:
[----:B------:R-:W-:Y:S05]  /*0190*/  NANOSLEEP 0x64 ;  /* 0x000000640000795d */ /* 0x000fea0003800000 */
[----:B------:R-:W-:-:S05]  /*01a0*/  UMOV UR5, 0x8 ;  /* 0x0000000800057882 */ /* 0x000fca0000000000 */
[----:B------:R-:W-:Y:S04]  /*01b0*/  DEPBAR.LE SB2, 0x36 ;  /* 0x0000ad800000791a */ /* 0x000fe80000000000 */
[----:B------:R-:W2:Y:S02]  /*01c0*/  UTCATOMSWS.FIND_AND_SET.ALIGN UP0, UR5, UR5 ;  /* 0x00000005000575e3 */ /* 0x000ea40008000800 */
[----:B--2---:R-:W-:-:S04]  /*01d0*/  PLOP3.LUT P0, PT, PT, PT, UP0, 0x80, 0x8 ;  /* 0x000000000008781c */ /* 0x004fc80003f0f008 */
[----:B------:R-:W-:-:S04]  /*01e0*/  SEL R2, RZ, 0xffffffff, !P0 ;  /* 0xffffffffff027807 */ /* 0x000fc80004000000 */
[----:B------:R-:W-:Y:S01]  /*01f0*/  ISETP.NE.AND P0, PT, R2, RZ, PT ;  /* 0x000000ff0200720c */ /* 0x000fe20003f05270 */
[----:B------:R-:W-:-:S12]  /*0200*/  IMAD.U32 R2, RZ, RZ, UR5 ;  /* 0x00000005ff027e24 */ /* 0x000fd8000f8e00ff */
[----:B------:R-:W-:Y:S05]  /*0210*/  @!P0 BRA `(.L_x_4) ;  /* 0xfffffffc00dc8947 */ /* 0x000fea000383ffff */
.L_x_3:
[C---:B------:R-:W-:Y:S01]  /*0220*/  VIADD R4, R2.reuse, 0x10 ;  /* 0x0000001002047836 */ /* 0x040fe20000000000 */
[----:B------:R-:W-:Y:S01]  /*0230*/  UMOV UR5, 0x50 ;  /* 0x0000005000057882 */ /* 0x000fe20000000000 */
[----:B------:R-:W-:Y:S01]  /*0240*/  SHF.L.U32 R3, R3, R2, RZ ;  /* 0x0000000203037219 */ /* 0x000fe200000006ff */
[----:B------:R-:W-:Y:S01]  /*0250*/  ULEA UR5, UR6, UR5, 0x18 ;  /* 0x0000000506057291 */ /* 0x000fe2000f8ec0ff */
[----:B------:R-:W-:Y:S01]  /*0260*/  IMAD.SHL.U32 R2, R2, 0x20, RZ ;  /* 0x0000002002027824 */ /* 0x000fe200078e00ff */
[----:B------:R-:W-:-:S04]  /*0270*/  SHF.L.U32 R4, R5, R4, RZ ;  /* 0x0000000405047219 */ /* 0x000fc800000006ff */
[----:B------:R-:W-:-:S05]  /*0280*/  LOP3.LUT R3, R4, R3, RZ, 0xfc, !PT ;  /* 0x0000000304037212 */ /* 0x000fca00078efcff */
[----:B------:R2:W-:Y:S04]  /*0290*/  ATOMS.OR RZ, [UR5], R3 ;  /* 0x00000003ffff798c */ /* 0x0005e8000b000005 */
[----:B------:R2:W-:Y:S01]  /*02a0*/  STS [UR4], R2 ;  /* 0x00000002ff007988 */ /* 0x0005e20008000804 */
[----:B------:R-:W-:Y:S05]  /*02b0*/  BRA `(.L_x_2) ;  /* 0x0000000000107947 */ /* 0x000fea0003800000 */
.L_x_1:
[----:B------:R-:W-:Y:S01]  /*02c0*/  IMAD.MOV.U32 R3, RZ, RZ, -0x1 ;  /* 0xffffffffff037424 */ /* 0x000fe200078e00ff */
[----:B------:R-:W-:-:S04]  /*02d0*/  MOV R2, 0x300 ;  /* 0x0000030000027802 */ /* 0x000fc80000000f00 */
[----:B------:R2:W-:Y:S03]  /*02e0*/  STS [UR4], R3 ;  /* 0x00000003ff007988 */ /* 0x0005e60008000804 */
[----:B-12---:R-:W-:Y:S05]  /*02f0*/  CALL.REL.NOINC `($__internal_1_$__cuda_sm10x_tcgen05_guardrail_trap_phase_invalid_during_alloc) ;  /* 0x0000002800207944 */ /* 0x006fea0003c00000 */
.L_x_2:
[----:B------:R-:W-:Y:S05]  /*0300*/  WARPSYNC.ALL ;  /* 0x0000000000007948 */ /* 0x000fea0003800000 */
[----:B------:R-:W-:Y:S01]  /*0310*/  NOP ;  /* 0x0000000000007918 */ /* 0x000fe20000000000 */
.L_x_0:
[----:B------:R-:W3:Y:S08]  /*0320*/  S2UR UR4, SR_CgaCtaId ;  /* 0x00000000000479c3 */ /* 0x000ef00000008800 */
[----:B------:R-:W-:Y:S01]  /*0330*/  BAR.SYNC.DEFER_BLOCKING 0x0 ;  /* 0x0000000000007b1d */ /* 0x000fe20000010000 */
[----:B------:R-:W-:-:S05]  /*0340*/  LOP3.LUT R68, R0, 0xff, RZ, 0xc0, !PT ;  /* 0x000000ff00447812 */ /* 0x000fca00078ec0ff */
[----:B------:R-:W-:Y:S02]  /*0350*/  UMOV UR14, 0x400 ;  /* 0x00000400000e7882 */ /* 0x000fe40000000000 */
[----:B------:R-:W4:Y:S08]  /*0360*/  LDC R4, c[0x0][0x398] ;  /* 0x0000e600ff047b82 */ /* 0x000f300000000800 */
[----:B------:R-:W5:Y:S01]  /*0370*/  LDC R10, c[0x0][0x3a0] ;  /* 0x0000e800ff0a7b82 */ /* 0x000f620000000800 */
[----:B---3--:R-:W-:-:S07]  /*0380*/  ULEA UR14, UR4, UR14, 0x18 ;  /* 0x0000000e040e7291 */ /* 0x008fce000f8ec0ff */
[----:B------:R-:W3:Y:S02]  /*0390*/  S2UR UR11, SR_CTAID.Y ;  /* 0x00000000000b79c3 */ /* 0x000ee40000002600 */
[----:B--2---:R-:W2:Y:S06]  /*03a0*/  LDS R3, [UR14] ;  /* 0x0000000eff037984 */ /* 0x004eac0008000800 */
[----:B------:R-:W-:Y:S06]  /*03b0*/  BAR.SYNC.DEFER_BLOCKING 0x0 ;  /* 0x0000000000007b1d */ /* 0x000fec0000010000 */
[----:B------:R-:W-:Y:S05]  /*03c0*/  @P2 BRA `(.L_x_5) ;  /* 0x0000000000182947 */ /* 0x000fea0003800000 */
[----:B------:R-:W-:Y:S01]  /*03d0*/  ELECT P0, URZ, PT ;  /* 0x0000000000ff782f */ /* 0x000fe20003800000 */
[----:B------:R-:W-:Y:S01]  /*03e0*/  IMAD.MOV.U32 R2, RZ, RZ, 0x1 ;  /* 0x00000001ff027424 */ /* 0x000fe200078e00ff */
[----:B------:R-:W-:Y:S01]  /*03f0*/  UMOV UR5, 0x40 ;  /* 0x0000004000057882 */ /* 0x000fe20000000000 */
[----:B------:R-:W-:Y:S01]  /*0400*/  UVIRTCOUNT.DEALLOC.SMPOOL 0x80 ;  /* 0x000000800000784c */ /* 0x000fe20000000000 */
[----:B------:R-:W-:-:S09]  /*0410*/  ULEA UR5, UR4, UR5, 0x18 ;  /* 0x0000000504057291 */ /* 0x000fd2000f8ec0ff */
[----:B------:R5:W-:Y:S03]  /*0420*/  @P0 STS.U8 [UR5], R2 ;  /* 0x00000002ff000988 */ /* 0x000be60008000005 */
.L_x_5:
[----:B------:R-:W5:Y:S01]  /*0430*/  S2UR UR4, SR_CTAID.Z ;  /* 0x00000000000479c3 */ /* 0x000f620000002700 */
[----:B------:R-:W4:Y:S01]  /*0440*/  LDCU UR5, c[0x0][0x370] ;  /* 0x00006e00ff0577ac */ /* 0x000f220008000800 */
[----:B------:R-:W-:Y:S01]  /*0450*/  ISETP.GE.U32.AND P0, PT, R68, 0x20, PT ;  /* 0x000000204400780c */ /* 0x000fe20003f06070 */
[----:B----4-:R-:W-:Y:S01]  /*0460*/  VIADD R4, R4, 0xffffffff ;  /* 0xffffffff04047836 */ /* 0x010fe20000000000 */
[C---:B------:R-:W-:Y:S01]  /*0470*/  ISETP.NE.U32.AND P3, PT, R68.reuse, RZ, PT ;  /* 0x000000ff4400720c */ /* 0x040fe20003f65070 */
[----:B------:R-:W5:Y:S01]  /*0480*/  LDCU UR6, c[0x0][0x374] ;  /* 0x00006e80ff0677ac */ /* 0x000f620008000800 */
[----:B------:R-:W-:Y:S01]  /*0490*/  LEA R11, R68, UR14, 0x2 ;  /* 0x0000000e440b7c11 */ /* 0x000fe2000f8e10ff */
[----:B-----5:R-:W-:Y:S01]  /*04a0*/  VIADD R12, R10, 0xffffffff ;  /* 0xffffffff0a0c7836 */ /* 0x020fe20000000000 */
[----:B------:R-:W4:Y:S01]  /*04b0*/  S2UR UR31, SR_CTAID.X ;  /* 0x00000000001f79c3 */ /* 0x000f220000002500 */
[----:B------:R-:W5:Y:S01]  /*04c0*/  LDCU.64 UR16, c[0x0][0x3c0] ;  /* 0x00007800ff1077ac */ /* 0x000f620008000a00 */
[----:B--2---:R-:W-:Y:S01]  /*04d0*/  R2UR UR26, R3 ;  /* 0x00000000031a72ca */ /* 0x004fe200000e0000 */
[----:B------:R-:W-:Y:S04]  /*04e0*/  BSSY.RECONVERGENT B0, `(.L_x_6) ;  /* 0x0000011000007945 */ /* 0x000fe80003800200 */
[----:B------:R2:W-:Y:S01]  /*04f0*/  @!P0 STS [R11], RZ ;  /* 0x000000ff0b008388 */ /* 0x0005e20000000800 */
[----:B------:R-:W-:-:S03]  /*0500*/  NOP ;  /* 0x0000000000007918 */ /* 0x000fc60000000000 */
[----:B------:R2:W-:Y:S01]  /*0510*/  @!P3 STS [UR14+0x24], R4 ;  /* 0x00002404ff00b988 */ /* 0x0005e2000800080e */
[----:B---3--:R-:W-:-:S03]  /*0520*/  UIMAD UR4, UR4, UR6, UR11 ;  /* 0x00000006040472a4 */ /* 0x008fc6000f8e020b */
[----:B------:R2:W-:Y:S01]  /*0530*/  @!P3 STS [UR14+0x20], R12 ;  /* 0x0000200cff00b988 */ /* 0x0005e2000800080e */
[----:B----4-:R-:W-:-:S04]  /*0540*/  UIMAD UR4, UR4, UR5, UR31 ;  /* 0x00000005040472a4 */ /* 0x010fc8000f8e021f */
[----:B------:R-:W-:-:S04]  /*0550*/  UIMAD UR4, UR4, 0x180, URZ ;  /* 0x00000180040478a4 */ /* 0x000fc8000f8e02ff */
[----:B-----5:R-:W-:-:S04]  /*0560*/  UIADD3 UR12, UP0, UPT, UR4, UR16, URZ ;  /* 0x00000010040c7290 */ /* 0x020fc8000ff1e0ff */
[----:B------:R-:W-:Y:S01]  /*0570*/  ULEA.HI.X.SX32 UR13, UR4, UR17, 0x1, UP0 ;  /* 0x00000011040d7291 */ /* 0x000fe200080f0eff */
[----:B--2---:R-:W-:Y:S11]  /*0580*/  @P3 BRA `(.L_x_7) ;  /* 0x0000000000183947 */ /* 0x004ff60003800000 */
[----:B------:R-:W2:Y:S01]  /*0590*/  LDS R2, [UR14+0x8] ;  /* 0x0000080eff027984 */ /* 0x000ea20008000800 */
[----:B------:R-:W3:Y:S01]  /*05a0*/  LDC.64 R6, c[0x0][0x380] ;  /* 0x0000e000ff067b82 */ /* 0x000ee20000000a00 */
[----:B------:R-:W-:Y:S02]  /*05b0*/  IMAD.MOV.U32 R3, RZ, RZ, 0x70 ;  /* 0x00000070ff037424 */ /* 0x000fe400078e00ff */
[----:B---3--:R3:W-:Y:S03]  /*05c0*/  STS.64 [UR14], R6 ;  /* 0x00000006ff007988 */ /* 0x0087e60008000a0e */
[----:B--2---:R-:W-:-:S05]  /*05d0*/  LOP3.LUT R2, R2, 0x10, R3, 0xd8, !PT ;  /* 0x0000001002027812 */ /* 0x004fca00078ed803 */
[----:B------:R3:W-:Y:S02]  /*05e0*/  STS [UR14+0x8], R2 ;  /* 0x00000802ff007988 */ /* 0x0007e4000800080e */
.L_x_7:
[----:B------:R-:W-:Y:S05]  /*05f0*/  BSYNC.RECONVERGENT B0 ;  /* 0x0000000000007941 */ /* 0x000fea0003800200 */
.L_x_6:
[----:B------:R-:W-:Y:S04]  /*0600*/  BSSY.RECONVERGENT B0, `(.L_x_8) ;  /* 0x000000a000007945 */ /* 0x000fe80003800200 */
[----:B------:R-:W-:Y:S05]  /*0610*/  @P3 BRA `(.L_x_9) ;  /* 0x0000000000203947 */ /* 0x000fea0003800000 */
[----:B---3--:R-:W2:Y:S01]  /*0620*/  LDS R2, [UR14+0x34] ;  /* 0x0000340eff027984 */ /* 0x008ea20008000800 */
[----:B------:R-:W-:Y:S02]  /*0630*/  IMAD.MOV.U32 R3, RZ, RZ, 0x3f000000 ;  /* 0x3f000000ff037424 */ /* 0x000fe400078e00ff */
[----:B------:R-:W-:Y:S01]  /*0640*/  @!P3 IMAD.MOV.U32 R5, RZ, RZ, 0x3f ;  /* 0x0000003fff05b424 */ /* 0x000fe200078e00ff */
[----:B------:R-:W3:Y:S02]  /*0650*/  @!P3 LDS R6, [UR14+0x38] ;  /* 0x0000380eff06b984 */ /* 0x000ee40008000800 */
[----:B--2---:R-:W-:Y:S02]  /*0660*/  LOP3.LUT R2, R2, 0xff000000, R3, 0xb8, !PT ;  /* 0xff00000002027812 */ /* 0x004fe400078eb803 */
[----:B---3--:R-:W-:-:S03]  /*0670*/  @!P3 LOP3.LUT R3, R6, 0xff, R5, 0xb8, !PT ;  /* 0x000000ff0603b812 */ /* 0x008fc600078eb805 */
[----:B------:R2:W-:Y:S04]  /*0680*/  STS [UR14+0x34], R2 ;  /* 0x00003402ff007988 */ /* 0x0005e8000800080e */
[----:B------:R2:W-:Y:S02]  /*0690*/  @!P3 STS [UR14+0x38], R3 ;  /* 0x00003803ff00b988 */ /* 0x0005e4000800080e */
.L_x_9:
[----:B------:R-:W-:Y:S05]  /*06a0*/  BSYNC.RECONVERGENT B0 ;  /* 0x0000000000007941 */ /* 0x000fea0003800200 */
.L_x_8:
[----:B------:R-:W-:Y:S04]  /*06b0*/  BSSY.RECONVERGENT B0, `(.L_x_10) ;  /* 0x000000e000007945 */ /* 0x000fe80003800200 */
[----:B------:R-:W-:Y:S05]  /*06c0*/  @P3 BRA `(.L_x_11) ;  /* 0x0000000000303947 */ /* 0x000fea0003800000 */
[----:B--2---:R-:W2:Y:S01]  /*06d0*/  LDS R3, [UR14+0x34] ;  /* 0x0000340eff037984 */ /* 0x004ea20008000800 */
[----:B------:R-:W4:Y:S03]  /*06e0*/  LDC.64 R8, c[0x0][0x3a8] ;  /* 0x0000ea00ff087b82 */ /* 0x000f260000000a00 */
[----:B---3--:R-:W3:Y:S01]  /*06f0*/  LDS R2, [UR14+0x1c] ;  /* 0x00001c0eff027984 */ /* 0x008ee20008000800 */
[C---:B----4-:R-:W-:Y:S01]  /*0700*/  SHF.L.U64.HI R6, R8.reuse, 0x1, R9 ;  /* 0x0000000108067819 */ /* 0x050fe20000010209 */
[----:B------:R-:W-:-:S03]  /*0710*/  IMAD.SHL.U32 R5, R8, 0x2, RZ ;  /* 0x0000000208057824 */ /* 0x000fc600078e00ff */
[--C-:B------:R-:W-:Y:S02]  /*0720*/  SHF.R.U32.HI R7, RZ, 0x4, R6.reuse ;  /* 0x00000004ff077819 */ /* 0x100fe40000011606 */
[----:B------:R-:W-:-:S05]  /*0730*/  SHF.R.U64 R5, R5, 0x4, R6 ;  /* 0x0000000405057819 */ /* 0x000fca0000001206 */
[----:B------:R4:W-:Y:S01]  /*0740*/  STS [UR14+0xc], R5 ;  /* 0x00000c05ff007988 */ /* 0x0009e2000800080e */
[----:B--2---:R-:W-:Y:S02]  /*0750*/  LOP3.LUT R3, R3, 0x7, RZ, 0xb8, !PT ;  /* 0x0000000703037812 */ /* 0x004fe400078eb8ff */
[----:B---3--:R-:W-:-:S03]  /*0760*/  LOP3.LUT R2, R2, 0xf, R7, 0xb8, !PT ;  /* 0x0000000f02027812 */ /* 0x008fc600078eb807 */
[----:B------:R4:W-:Y:S04]  /*0770*/  STS [UR14+0x34], R3 ;  /* 0x00003403ff007988 */ /* 0x0009e8000800080e */
[----:B------:R4:W-:Y:S02]  /*0780*/  STS [UR14+0x1c], R2 ;  /* 0x00001c02ff007988 */ /* 0x0009e4000800080e */
.L_x_11:
[----:B------:R-:W-:Y:S05]  /*0790*/  BSYNC.RECONVERGENT B0 ;  /* 0x0000000000007941 */ /* 0x000fea0003800200 */
.L_x_10:
[----:B------:R-:W-:Y:S04]  /*07a0*/  BSSY.RECONVERGENT B1, `(.L_x_12) ;  /* 0x000001a000017945 */ /* 0x000fe80003800200 */
[----:B------:R-:W-:Y:S04]  /*07b0*/  BSSY.RELIABLE B0, `(.L_x_13) ;  /* 0x0000015000007945 */ /* 0x000fe80003800100 */
[----:B------:R-:W-:Y:S05]  /*07c0*/  @P3 BRA `(.L_x_14) ;  /* 0x0000000000203947 */ /* 0x000fea0003800000 */
[----:B--234-:R-:W2:Y:S02]  /*07d0*/  LDS R2, [UR14+0x34] ;  /* 0x0000340eff027984 */ /* 0x01cea40008000800 */
[----:B--2---:R-:W-:-:S05]  /*07e0*/  LOP3.LUT R2, R2, 0x38, RZ, 0xb8, !PT ;  /* 0x0000003802027812 */ /* 0x004fca00078eb8ff */
[----:B------:R2:W-:Y:S01]  /*07f0*/  STS [UR14+0x34], R2 ;  /* 0x00003402ff007988 */ /* 0x0005e2000800080e */
[----:B------:R-:W-:Y:S05]  /*0800*/  @P3 BRA `(.L_x_15) ;  /* 0x0000000000203947 */ /* 0x000fea0003800000 */
[----:B--2---:R-:W2:Y:S01]  /*0810*/  LDS R2, [UR14+0x8] ;  /* 0x0000080eff027984 */ /* 0x004ea20008000800 */
[----:B------:R-:W-:-:S05]  /*0820*/  IMAD.MOV.U32 R3, RZ, RZ, 0x780 ;  /* 0x00000780ff037424 */ /* 0x000fca00078e00ff */
[----:B--2---:R-:W-:-:S05]  /*0830*/  LOP3.LUT R2, R2, 0x500, R3, 0xd8, !PT ;  /* 0x0000050002027812 */ /* 0x004fca00078ed803 */
[----:B------:R5:W-:Y:S02]  /*0840*/  STS [UR14+0x8], R2 ;  /* 0x00000802ff007988 */ /* 0x000be4000800080e */
.L_x_14:
[----:B------:R-:W-:Y:S05]  /*0850*/  @P3 BRA `(.L_x_16) ;  /* 0x0000000000283947 */ /* 0x000fea0003800000 */
[----:B--2345:R-:W2:Y:S02]  /*0860*/  LDS R2, [UR14+0x8] ;  /* 0x0000080eff027984 */ /* 0x03cea40008000800 */
[----:B--2---:R-:W-:-:S05]  /*0870*/  LOP3.LUT R2, R2, 0x1800, RZ, 0xb8, !PT ;  /* 0x0000180002027812 */ /* 0x004fca00078eb8ff */
[----:B------:R3:W-:Y:S02]  /*0880*/  STS [UR14+0x8], R2 ;  /* 0x00000802ff007988 */ /* 0x0007e4000800080e */
.L_x_15:
[----:B------:R-:W-:Y:S05]  /*0890*/  @P3 BREAK.RELIABLE B0 ;  /* 0x0000000000003942 */ /* 0x000fea0003800100 */
[----:B------:R-:W-:Y:S05]  /*08a0*/  @P3 BRA `(.L_x_17) ;  /* 0x0000000000243947 */ /* 0x000fea0003800000 */
[----:B------:R-:W4:Y:S01]  /*08b0*/  LDS R3, [UR14+0x8] ;  /* 0x0000080eff037984 */ /* 0x000f220008000800 */
[----:B--23--:R-:W-:-:S05]  /*08c0*/  IMAD.MOV.U32 R2, RZ, RZ, 0x6000 ;  /* 0x00006000ff027424 */ /* 0x00cfca00078e00ff */
[----:B----4-:R-:W-:-:S04]  /*08d0*/  LOP3.LUT R2, R3, 0x6000, R2, 0xd8, !PT ;  /* 0x0000600003027812 */ /* 0x010fc800078ed802 */
[----:B------:R-:W-:-:S05]  /*08e0*/  LOP3.LUT R2, R2, 0x400000, RZ, 0xb8, !PT ;  /* 0x0040000002027812 */ /* 0x000fca00078eb8ff */
[----:B------:R2:W-:Y:S02]  /*08f0*/  STS [UR14+0x8], R2 ;  /* 0x00000802ff007988 */ /* 0x0005e4000800080e */
.L_x_16:
[----:B------:R-:W-:Y:S05]  /*0900*/  BSYNC.RELIABLE B0 ;  /* 0x0000000000007941 */ /* 0x000fea0003800100 */
.L_x_13:
[----:B--2345:R-:W2:Y:S02]  /*0910*/  @!P3 LDS R2, [UR14+0x8] ;  /* 0x0000080eff02b984 */ /* 0x03cea40008000800 */
[----:B--2---:R-:W-:-:S05]  /*0920*/  @!P3 LOP3.LUT R2, R2, 0x8000, RZ, 0xb8, !PT ;  /* 0x000080000202b812 */ /* 0x004fca00078eb8ff */
[----:B------:R4:W-:Y:S02]  /*0930*/  @!P3 STS [UR14+0x8], R2 ;  /* 0x00000802ff00b988 */ /* 0x0009e4000800080e */
.L_x_17:
[----:B------:R-:W-:Y:S05]  /*0940*/  BSYNC.RECONVERGENT B1 ;  /* 0x0000000000017941 */ /* 0x000fea0003800200 */
.L_x_12:
[----:B------:R-:W-:Y:S05]  /*0950*/  WARPSYNC.ALL ;  /* 0x0000000000007948 */ /* 0x000fea0003800000 */
[----:B------:R-:W-:Y:S01]  /*0960*/  NOP ;  /* 0x0000000000007918 */ /* 0x000fe20000000000 */
[----:B------:R-:W-:Y:S05]  /*0970*/  @P0 BRA `(.L_x_18) ;  /* 0x0000000000300947 */ /* 0x000fea0003800000 */
[----:B--234-:R-:W2:Y:S01]  /*0980*/  S2R R2, SR_LANEID ;  /* 0x0000000000027919 */ /* 0x01cea20000000000 */
[----:B------:R-:W-:Y:S05]  /*0990*/  WARPSYNC.ALL ;  /* 0x0000000000007948 */ /* 0x000fea0003800000 */
[----:B------:R-:W-:Y:S01]  /*09a0*/  NOP ;  /* 0x0000000000007918 */ /* 0x000fe20000000000 */
[----:B--2---:R-:W-:-:S05]  /*09b0*/  IMAD.SHL.U32 R5, R2, 0x4, RZ ;  /* 0x0000000402057824 */ /* 0x004fca00078e00ff */
[----:B------:R-:W2:Y:S01]  /*09c0*/  LDS R7, [R5+UR14] ;  /* 0x0000000e05077984 */ /* 0x000ea20008000800 */
[----:B------:R-:W-:-:S05]  /*09d0*/  IADD3 R2, P1, PT, R5, UR12, RZ ;  /* 0x0000000c05027c10 */ /* 0x000fca000ff3e0ff */
[----:B------:R-:W-:-:S05]  /*09e0*/  IMAD.X R3, RZ, RZ, UR13, P1 ;  /* 0x0000000dff037e24 */ /* 0x000fca00088e06ff */
[----:B--2---:R5:W2:Y:S01]  /*09f0*/  ATOMG.E.EXCH.STRONG.GPU PT, RZ, [R2], R7 ;  /* 0x0000000702ff73a8 */ /* 0x004aa200041ee100 */
[----:B------:R-:W-:-:S04]  /*0a00*/  DEPBAR {5,4,3,2,1,0} ;  /* 0x0000003f0000791a */ /* 0x000fc80000000000 */
[----:B------:R-:W3:Y:S02]  /*0a10*/  CCTL.E.C.LDCU.IV.DEEP [UR12] ;  /* 0x000000000c007540 */ /* 0x000ee40009c08000 */
[----:B---3--:R5:W-:Y:S01]  /*0a20*/  UTMACCTL.IV [UR12] ;  /* 0x000000000c0079b9 */ /* 0x008be20008000000 */
[----:B------:R-:W-:Y:S01]  /*0a30*/  NOP ;  /* 0x0000000000007918 */ /* 0x000fe20000000000 */
.L_x_18:
[----:B------:R-:W-:Y:S05]  /*0a40*/  @P0 BRA `(.L_x_19) ;  /* 0x00000000000c0947 */ /* 0x000fea0003800000 */
[----:B------:R0:W-:Y:S01]  /*0a50*/  UTMACMDFLUSH ;  /* 0x00000000000079b7 */ /* 0x0001e20000000000 */
[----:B------:R-:W-:Y:S05]  /*0a60*/  @P0 BRA `(.L_x_19) ;  /* 0x0000000000040947 */ /* 0x000fea0003800000 */
[----:B------:R-:W-:-:S04]  /*0a70*/  DEPBAR.LE SB0, 0x0 ;  /* 0x000080000000791a */ /* 0x000fc80000000000 */
.L_x_19:
[----:B------:R-:W-:Y:S05]  /*0a80*/  WARPSYNC.ALL ;  /* 0x0000000000007948 */ /* 0x000fea0003800000 */
[----:B------:R-:W-:Y:S01]  /*0a90*/  NOP ;  /* 0x0000000000007918 */ /* 0x000fe20000000000 */
[----:B--2---:R-:W-:Y:S06]  /*0aa0*/  BAR.SYNC.DEFER_BLOCKING 0x0 ;  /* 0x0000000000007b1d */ /* 0x004fec0000010000 */
[----:B------:R-:W-:Y:S02]  /*0ab0*/  BSSY.RECONVERGENT B1, `(.L_x_20) ;  /* 0x000000b000017945 */ /* 0x000fe40003800200 */
[----:B------:R-:W-:Y:S06]  /*0ac0*/  BAR.SYNC.DEFER_BLOCKING 0x0 ;  /* 0x0000000000007b1d */ /* 0x000fec0000010000 */
[----:B------:R2:W-:Y:S01]  /*0ad0*/  @!P0 STS [R11], RZ ;  /* 0x000000ff0b008388 */ /* 0x0005e20000000800 */
[----:B------:R-:W-:Y:S01]  /*0ae0*/  NOP ;  /* 0x0000000000007918 */ /* 0x000fe20000000000 */
[----:B------:R-:W-:Y:S05]  /*0af0*/  @P3 BRA `(.L_x_21) ;  /* 0x0000000000183947 */ /* 0x000fea0003800000 */
[----:B---345:R-:W3:Y:S01]  /*0b00*/  LDS R2, [UR14+0x8] ;  /* 0x0000080eff027984 */ /* 0x038ee20008000800 */
[----:B------:R-:W4:Y:S01]  /*0b10*/  LDC.64 R6, c[0x0][0x388] ;  /* 0x0000e200ff067b82 */ /* 0x000f220000000a00 */
[----:B------:R-:W-:Y:S02]  /*0b20*/  IMAD.MOV.U32 R3, RZ, RZ, 0x70 ;  /* 0x00000070ff037424 */ /* 0x000fe400078e00ff */
[----:B----4-:R4:W-:Y:S03]  /*0b30*/  STS.64 [UR14], R6 ;  /* 0x00000006ff007988 */ /* 0x0109e60008000a0e */
[----:B---3--:R-:W-:-:S05]  /*0b40*/  LOP3.LUT R2, R2, 0x10, R3, 0xd8, !PT ;  /* 0x0000001002027812 */ /* 0x008fca00078ed803 */
[----:B------:R4:W-:Y:S02]  /*0b50*/  STS [UR14+0x8], R2 ;  /* 0x00000802ff007988 */ /* 0x0009e4000800080e */
.L_x_21:
[----:B-----5:R-:W-:Y:S05]  /*0b60*/  BSYNC.RECONVERGENT B1 ;  /* 0x0000000000017941 */ /* 0x020fea0003800200 */
.L_x_20:
[----:B------:R-:W-:Y:S04]  /*0b70*/  BSSY.RECONVERGENT B2, `(.L_x_22) ;  /* 0x000000f000027945 */ /* 0x000fe80003800200 */
[----:B------:R-:W-:Y:S04]  /*0b80*/  BSSY.RELIABLE B1, `(.L_x_23) ;  /* 0x000000c000017945 */ /* 0x000fe80003800100 */
[----:B------:R-:W-:Y:S05]  /*0b90*/  @P3 BRA `(.L_x_24) ;  /* 0x0000000000283947 */ /* 0x000fea0003800000 */
[----:B---34-:R-:W3:Y:S01]  /*0ba0*/  LDS R2, [UR14+0x34] ;  /* 0x0000340eff027984 */ /* 0x018ee20008000800 */
[----:B------:R-:W-:Y:S01]  /*0bb0*/  IMAD.MOV.U32 R3, RZ, RZ, 0x3f000000 ;  /* 0x3f000000ff037424 */ /* 0x000fe200078e00ff */
[----:B------:R-:W-:Y:S05]  /*0bc0*/  @P3 BREAK.RELIABLE B1 ;  /* 0x0000000000013942 */ /* 0x000fea0003800100 */
[----:B---3--:R-:W-:-:S05]  /*0bd0*/  LOP3.LUT R2, R2, 0xff000000, R3, 0xb8, !PT ;  /* 0xff00000002027812 */ /* 0x008fca00078eb803 */
[----:B------:R3:W-:Y:S01]  /*0be0*/  STS [UR14+0x34], R2 ;  /* 0x00003402ff007988 */ /* 0x0007e2000800080e */
[----:B------:R-:W-:Y:S05]  /*0bf0*/  @P3 BRA `(.L_x_25) ;  /* 0x0000000000183947 */ /* 0x000fea0003800000 */
[----:B---3--:R-:W3:Y:S01]  /*0c00*/  LDS R2, [UR14+0x38] ;  /* 0x0000380eff027984 */ /* 0x008ee20008000800 */
[----:B------:R-:W-:-:S05]  /*0c10*/  IMAD.MOV.U32 R3, RZ, RZ, 0xff ;  /* 0x000000ffff037424 */ /* 0x000fca00078e00ff */
[----:B---3--:R-:W-:-:S05]  /*0c20*/  LOP3.LUT R2, R2, 0xff, R3, 0xb8, !PT ;  /* 0x000000ff02027812 */ /* 0x008fca00078eb803 */
[----:B------:R5:W-:Y:S02]  /*0c30*/  STS [UR14+0x38], R2 ;  /* 0x00003802ff007988 */ /* 0x000be4000800080e */
.L_x_24:
[----:B------:R-:W-:Y:S05]  /*0c40*/  BSYNC.RELIABLE B1 ;  /* 0x0000000000017941 */ /* 0x000fea0003800100 */
.L_x_23:
[----:B------:R2:W-:Y:S02]  /*0c50*/  @!P3 STS [UR14+0x20], R12 ;  /* 0x0000200cff00b988 */ /* 0x0005e4000800080e */
.L_x_25:
[----:B------:R-:W-:Y:S05]  /*0c60*/  BSYNC.RECONVERGENT B2 ;  /* 0x0000000000027941 */ /* 0x000fea0003800200 */
.L_x_22:
[----:B------:R-:W-:Y:S05]  /*0c70*/  WARPSYNC.ALL ;  /* 0x0000000000007948 */ /* 0x000fea0003800000 */
[----:B------:R-:W-:Y:S01]  /*0c80*/  NOP ;  /* 0x0000000000007918 */ /* 0x000fe20000000000 */
[----:B------:R-:W2:Y:S01]  /*0c90*/  LDC R5, c[0x0][0x39c] ;  /* 0x0000e700ff057b82 */ /* 0x000ea20000000800 */
[----:B------:R-:W-:Y:S01]  /*0ca0*/  BSSY.RECONVERGENT B2, `(.L_x_26) ;  /* 0x0000010000027945 */ /* 0x000fe20003800200 */
[----:B--2---:R-:W-:-:S05]  /*0cb0*/  VIADD R5, R5, 0xffffffff ;  /* 0xffffffff05057836 */ /* 0x004fca0000000000 */
[----:B------:R2:W-:Y:S01]  /*0cc0*/  @!P3 STS [UR14+0x24], R5 ;  /* 0x00002405ff00b988 */ /* 0x0005e2000800080e */
[----:B------:R-:W-:Y:S05]  /*0cd0*/  @P3 BRA `(.L_x_27) ;  /* 0x0000000000303947 */ /* 0x000fea0003800000 */
[----:B------:R-:W2:Y:S01]  /*0ce0*/  LDS R3, [UR14+0x34] ;  /* 0x0000340eff037984 */ /* 0x000ea20008000800 */
[----:B----4-:R-:W4:Y:S03]  /*0cf0*/  LDC.64 R6, c[0x0][0x3b0] ;  /* 0x0000ec00ff067b82 */ /* 0x010f260000000a00 */
[----:B---3-5:R-:W3:Y:S01]  /*0d00*/  LDS R2, [UR14+0x1c] ;  /* 0x00001c0eff027984 */ /* 0x028ee20008000800 */
        /* <DEDUP_REMOVED lines=9> */
.L_x_27:
[----:B------:R-:W-:Y:S05]  /*0da0*/  BSYNC.RECONVERGENT B2 ;  /* 0x0000000000027941 */ /* 0x000fea0003800200 */
.L_x_26:
[----:B------:R-:W-:Y:S04]  /*0db0*/  BSSY.RECONVERGENT B3, `(.L_x_28) ;  /* 0x000001a000037945 */ /* 0x000fe80003800200 */
[----:B------:R-:W-:Y:S04]  /*0dc0*/  BSSY.RELIABLE B2, `(.L_x_29) ;  /* 0x0000015000027945 */ /* 0x000fe80003800100 */
[----:B------:R-:W-:Y:S05]  /*0dd0*/  @P3 BRA `(.L_x_30) ;  /* 0x0000000000203947 */ /* 0x000fea0003800000 */
[----:B---345:R-:W3:Y:S02]  /*0de0*/  LDS R2, [UR14+0x34] ;  /* 0x0000340eff027984 */ /* 0x038ee40008000800 */
[----:B---3--:R-:W-:-:S05]  /*0df0*/  LOP3.LUT R2, R2, 0x38, RZ, 0xb8, !PT ;  /* 0x0000003802027812 */ /* 0x008fca00078eb8ff */
[----:B------:R3:W-:Y:S01]  /*0e00*/  STS [UR14+0x34], R2 ;  /* 0x00003402ff007988 */ /* 0x0007e2000800080e */
[----:B------:R-:W-:Y:S05]  /*0e10*/  @P3 BRA `(.L_x_31) ;  /* 0x0000000000203947 */ /* 0x000fea0003800000 */
[----:B---3--:R-:W3:Y:S01]  /*0e20*/  LDS R2, [UR14+0x8] ;  /* 0x0000080eff027984 */ /* 0x008ee20008000800 */
[----:B------:R-:W-:-:S05]  /*0e30*/  IMAD.MOV.U32 R3, RZ, RZ, 0x780 ;  /* 0x00000780ff037424 */ /* 0x000fca00078e00ff */
[----:B---3--:R-:W-:-:S05]  /*0e40*/  LOP3.LUT R2, R2, 0x500, R3, 0xd8, !PT ;  /* 0x0000050002027812 */ /* 0x008fca00078ed803 */
[----:B------:R3:W-:Y:S02]  /*0e50*/  STS [UR14+0x8], R2 ;  /* 0x00000802ff007988 */ /* 0x0007e4000800080e */
.L_x_30:
[----:B------:R-:W-:Y:S05]  /*0e60*/  @P3 BRA `(.L_x_32) ;  /* 0x0000000000283947 */ /* 0x000fea0003800000 */
[----:B---345:R-:W3:Y:S02]  /*0e70*/  LDS R2, [UR14+0x8] ;  /* 0x0000080eff027984 */ /* 0x038ee40008000800 */
[----:B---3--:R-:W-:-:S05]  /*0e80*/  LOP3.LUT R2, R2, 0x1800, RZ, 0xb8, !PT ;  /* 0x0000180002027812 */ /* 0x008fca00078eb8ff */
[----:B------:R4:W-:Y:S02]  /*0e90*/  STS [UR14+0x8], R2 ;  /* 0x00000802ff007988 */ /* 0x0009e4000800080e */
.L_x_31:
[----:B------:R-:W-:Y:S05]  /*0ea0*/  @P3 BREAK.RELIABLE B2 ;  /* 0x0000000000023942 */ /* 0x000fea0003800100 */
[----:B------:R-:W-:Y:S05]  /*0eb0*/  @P3 BRA `(.L_x_33) ;  /* 0x0000000000243947 */ /* 0x000fea0003800000 */
[----:B---34-:R-:W3:Y:S01]  /*0ec0*/  LDS R2, [UR14+0x8] ;  /* 0x0000080eff027984 */ /* 0x018ee20008000800 */
[----:B------:R-:W-:-:S05]  /*0ed0*/  IMAD.MOV.U32 R3, RZ, RZ, 0x6000 ;  /* 0x00006000ff037424 */ /* 0x000fca00078e00ff */
[----:B---3--:R-:W-:-:S04]  /*0ee0*/  LOP3.LUT R2, R2, 0x6000, R3, 0xd8, !PT ;  /* 0x0000600002027812 */ /* 0x008fc800078ed803 */
[----:B------:R-:W-:-:S05]  /*0ef0*/  LOP3.LUT R2, R2, 0x400000, RZ, 0xb8, !PT ;  /* 0x0040000002027812 */ /* 0x000fca00078eb8ff */
[----:B------:R3:W-:Y:S02]  /*0f00*/  STS [UR14+0x8], R2 ;  /* 0x00000802ff007988 */ /* 0x0007e4000800080e */
.L_x_32:
[----:B------:R-:W-:Y:S05]  /*0f10*/  BSYNC.RELIABLE B2 ;  /* 0x0000000000027941 */ /* 0x000fea0003800100 */
.L_x_29:
[----:B---345:R-:W3:Y:S02]  /*0f20*/  @!P3 LDS R2, [UR14+0x8] ;  /* 0x0000080eff02b984 */ /* 0x038ee40008000800 */
[----:B---3--:R-:W-:-:S05]  /*0f30*/  @!P3 LOP3.LUT R2, R2, 0x8000, RZ, 0xb8, !PT ;  /* 0x000080000202b812 */ /* 0x008fca00078eb8ff */
[----:B------:R5:W-:Y:S02]  /*0f40*/  @!P3 STS [UR14+0x8], R2 ;  /* 0x00000802ff00b988 */ /* 0x000be4000800080e */
.L_x_33:
[----:B------:R-:W-:Y:S05]  /*0f50*/  BSYNC.RECONVERGENT B3 ;  /* 0x0000000000037941 */ /* 0x000fea0003800200 */
.L_x_28:
[----:B------:R-:W-:Y:S05]  /*0f60*/  WARPSYNC.ALL ;  /* 0x0000000000007948 */ /* 0x000fea0003800000 */
[----:B------:R-:W-:Y:S01]  /*0f70*/  NOP ;  /* 0x0000000000007918 */ /* 0x000fe20000000000 */
[----:B------:R-:W-:-:S04]  /*0f80*/  UIADD3 UR5, UPT, UPT, UR4, 0x80, URZ ;  /* 0x0000008004057890 */ /* 0x000fc8000fffe0ff */
[----:B------:R-:W-:-:S04]  /*0f90*/  UIADD3 UR6, UP0, UPT, UR5, UR16, URZ ;  /* 0x0000001005067290 */ /* 0x000fc8000ff1e0ff */
[----:B------:R-:W-:Y:S01]  /*0fa0*/  ULEA.HI.X.SX32 UR7, UR5, UR17, 0x1, UP0 ;  /* 0x0000001105077291 */ /* 0x000fe200080f0eff */
[----:B------:R-:W-:Y:S11]  /*0fb0*/  @P0 BRA `(.L_x_34) ;  /* 0x0000000000300947 */ /* 0x000ff60003800000 */
[----:B---345:R-:W3:Y:S01]  /*0fc0*/  S2R R2, SR_LANEID ;  /* 0x0000000000027919 */ /* 0x038ee20000000000 */
[----:B------:R-:W-:Y:S05]  /*0fd0*/  WARPSYNC.ALL ;  /* 0x0000000000007948 */ /* 0x000fea0003800000 */
[----:B------:R-:W-:Y:S01]  /*0fe0*/  NOP ;  /* 0x0000000000007918 */ /* 0x000fe20000000000 */
[----:B---3--:R-:W-:-:S05]  /*0ff0*/  IMAD.SHL.U32 R6, R2, 0x4, RZ ;  /* 0x0000000402067824 */ /* 0x008fca00078e00ff */
[----:B------:R-:W3:Y:S01]  /*1000*/  LDS R7, [R6+UR14] ;  /* 0x0000000e06077984 */ /* 0x000ee20008000800 */
[----:B------:R-:W-:-:S05]  /*1010*/  IADD3 R2, P1, PT, R6, UR6, RZ ;  /* 0x0000000606027c10 */ /* 0x000fca000ff3e0ff */
[----:B------:R-:W-:-:S05]  /*1020*/  IMAD.X R3, RZ, RZ, UR7, P1 ;  /* 0x00000007ff037e24 */ /* 0x000fca00088e06ff */
[----:B---3--:R3:W4:Y:S01]  /*1030*/  ATOMG.E.EXCH.STRONG.GPU PT, RZ, [R2], R7 ;  /* 0x0000000702ff73a8 */ /* 0x00872200041ee100 */
[----:B------:R-:W-:-:S04]  /*1040*/  DEPBAR {5,4,3,2,1,0} ;  /* 0x0000003f0000791a */ /* 0x000fc80000000000 */
[----:B------:R-:W5:Y:S02]  /*1050*/  CCTL.E.C.LDCU.IV.DEEP [UR6] ;  /* 0x0000000006007540 */ /* 0x000f640009c08000 */
[----:B-----5:R3:W-:Y:S01]  /*1060*/  UTMACCTL.IV [UR6] ;  /* 0x00000000060079b9 */ /* 0x0207e20008000000 */
[----:B------:R-:W-:Y:S01]  /*1070*/  NOP ;  /* 0x0000000000007918 */ /* 0x000fe20000000000 */
.L_x_34:
[----:B------:R-:W-:Y:S05]  /*1080*/  @P0 BRA `(.L_x_35) ;  /* 0x00000000000c0947 */ /* 0x000fea0003800000 */
[----:B------:R0:W-:Y:S01]  /*1090*/  UTMACMDFLUSH ;  /* 0x00000000000079b7 */ /* 0x0001e20000000000 */
[----:B------:R-:W-:Y:S05]  /*10a0*/  @P0 BRA `(.L_x_35) ;  /* 0x0000000000040947 */ /* 0x000fea0003800000 */
[----:B------:R-:W-:-:S04]  /*10b0*/  DEPBAR.LE SB0, 0x0 ;  /* 0x000080000000791a */ /* 0x000fc80000000000 */
.L_x_35:
[----:B------:R-:W-:Y:S05]  /*10c0*/  WARPSYNC.ALL ;  /* 0x0000000000007948 */ /* 0x000fea0003800000 */
[----:B------:R-:W-:Y:S01]  /*10d0*/  NOP ;  /* 0x0000000000007918 */ /* 0x000fe20000000000 */
[----:B----4-:R-:W-:Y:S06]  /*10e0*/  BAR.SYNC.DEFER_BLOCKING 0x0 ;  /* 0x0000000000007b1d */ /* 0x010fec0000010000 */
[----:B------:R-:W-:Y:S02]  /*10f0*/  BSSY.RECONVERGENT B3, `(.L_x_36) ;  /* 0x000000b000037945 */ /* 0x000fe40003800200 */
[----:B------:R-:W-:Y:S06]  /*1100*/  BAR.SYNC.DEFER_BLOCKING 0x0 ;  /* 0x0000000000007b1d */ /* 0x000fec0000010000 */
[----:B------:R4:W-:Y:S01]  /*1110*/  @!P0 STS [R11], RZ ;  /* 0x000000ff0b008388 */ /* 0x0009e20000000800 */
[----:B------:R-:W-:Y:S01]  /*1120*/  NOP ;  /* 0x0000000000007918 */ /* 0x000fe20000000000 */
[----:B------:R-:W-:Y:S05]  /*1130*/  @P3 BRA `(.L_x_37) ;  /* 0x0000000000183947 */ /* 0x000fea0003800000 */
[----:B---3-5:R-:W3:Y:S01]  /*1140*/  LDS R2, [UR14+0x8] ;  /* 0x0000080eff027984 */ /* 0x028ee20008000800 */
[----:B------:R-:W5:Y:S01]  /*1150*/  LDC.64 R6, c[0x0][0x390] ;  /* 0x0000e400ff067b82 */ /* 0x000f620000000a00 */
[----:B------:R-:W-:Y:S02]  /*1160*/  IMAD.MOV.U32 R3, RZ, RZ, 0x70 ;  /* 0x00000070ff037424 */ /* 0x000fe400078e00ff */
[----:B-----5:R5:W-:Y:S03]  /*1170*/  STS.64 [UR14], R6 ;  /* 0x00000006ff007988 */ /* 0x020be60008000a0e */
[----:B---3--:R-:W-:-:S05]  /*1180*/  LOP3.LUT R2, R2, 0x10, R3, 0xd8, !PT ;  /* 0x0000001002027812 */ /* 0x008fca00078ed803 */
[----:B------:R5:W-:Y:S02]  /*1190*/  STS [UR14+0x8], R2 ;  /* 0x00000802ff007988 */ /* 0x000be4000800080e */
.L_x_37:
[----:B---3--:R-:W-:Y:S05]  /*11a0*/  BSYNC.RECONVERGENT B3 ;  /* 0x0000000000037941 */ /* 0x008fea0003800200 */
.L_x_36:
[----:B------:R-:W-:Y:S04]  /*11b0*/  BSSY.RECONVERGENT B4, `(.L_x_38) ;  /* 0x0000011000047945 */ /* 0x000fe80003800200 */
[----:B------:R-:W-:Y:S04]  /*11c0*/  BSSY.RELIABLE B3, `(.L_x_39) ;  /* 0x000000e000037945 */ /* 0x000fe80003800100 */
[----:B------:R-:W-:Y:S05]  /*11d0*/  @P3 BRA `(.L_x_40) ;  /* 0x0000000000243947 */ /* 0x000fea0003800000 */
[----:B-----5:R-:W3:Y:S01]  /*11e0*/  LDS R2, [UR14+0x34] ;  /* 0x0000340eff027984 */ /* 0x020ee20008000800 */
[----:B------:R-:W-:-:S05]  /*11f0*/  IMAD.MOV.U32 R3, RZ, RZ, 0x3f000000 ;  /* 0x3f000000ff037424 */ /* 0x000fca00078e00ff */
[----:B---3--:R-:W-:-:S05]  /*1200*/  LOP3.LUT R2, R2, 0xff000000, R3, 0xb8, !PT ;  /* 0xff00000002027812 */ /* 0x008fca00078eb803 */
[----:B------:R3:W-:Y:S01]  /*1210*/  STS [UR14+0x34], R2 ;  /* 0x00003402ff007988 */ /* 0x0007e2000800080e */
[----:B------:R-:W-:Y:S05]  /*1220*/  @P3 BRA `(.L_x_41) ;  /* 0x00000000001c3947 */ /* 0x000fea0003800000 */
[----:B---3--:R-:W3:Y:S01]  /*1230*/  LDS R2, [UR14+0x38] ;  /* 0x0000380eff027984 */ /* 0x008ee20008000800 */
[----:B------:R-:W-:-:S05]  /*1240*/  IMAD.MOV.U32 R3, RZ, RZ, 0x3f ;  /* 0x0000003fff037424 */ /* 0x000fca00078e00ff */
[----:B---3--:R-:W-:-:S05]  /*1250*/  LOP3.LUT R2, R2, 0xff, R3, 0xb8, !PT ;  /* 0x000000ff02027812 */ /* 0x008fca00078eb803 */
[----:B------:R3:W-:Y:S02]  /*1260*/  STS [UR14+0x38], R2 ;  /* 0x00003802ff007988 */ /* 0x0007e4000800080e */
.L_x_40:
[----:B------:R-:W-:Y:S05]  /*1270*/  @P3 BREAK.RELIABLE B3 ;  /* 0x0000000000033942 */ /* 0x000fea0003800100 */
[----:B------:R-:W-:Y:S05]  /*1280*/  @P3 BRA `(.L_x_42) ;  /* 0x00000000000c3947 */ /* 0x000fea0003800000 */
[----:B------:R2:W-:Y:S02]  /*1290*/  STS [UR14+0x20], R5 ;  /* 0x00002005ff007988 */ /* 0x0005e4000800080e */
.L_x_41:
[----:B------:R-:W-:Y:S05]  /*12a0*/  BSYNC.RELIABLE B3 ;  /* 0x0000000000037941 */ /* 0x000fea0003800100 */
.L_x_39:
[----:B------:R2:W-:Y:S02]  /*12b0*/  @!P3 STS [UR14+0x24], R4 ;  /* 0x00002404ff00b988 */ /* 0x0005e4000800080e */
.L_x_42:
[----:B------:R-:W-:Y:S05]  /*12c0*/  BSYNC.RECONVERGENT B4 ;  /* 0x0000000000047941 */ /* 0x000fea0003800200 */
.L_x_38:
[----:B------:R-:W-:Y:S05]  /*12d0*/  WARPSYNC.ALL ;  /* 0x0000000000007948 */ /* 0x000fea0003800000 */
[----:B------:R-:W-:Y:S01]  /*12e0*/  NOP ;  /* 0x0000000000007918 */ /* 0x000fe20000000000 */
[----:B------:R-:W-:Y:S04]  /*12f0*/  BSSY.RECONVERGENT B4, `(.L_x_43) ;  /* 0x000000e000047945 */ /* 0x000fe80003800200 */
[----:B------:R-:W-:Y:S05]  /*1300*/  @P3 BRA `(.L_x_44) ;  /* 0x0000000000303947 */ /* 0x000fea0003800000 */
[----:B------:R-:W2:Y:S02]  /*1310*/  LDS R3, [UR14+0x34] ;  /* 0x0000340eff037984 */ /* 0x000ea40008000800 */
[----:B--2---:R-:W2:Y:S02]  /*1320*/  LDC.64 R4, c[0x0][0x3b8] ;  /* 0x0000ee00ff047b82 */ /* 0x004ea40000000a00 */
[----:B---3-5:R-:W3:Y:S01]  /*1330*/  LDS R2, [UR14+0x1c] ;  /* 0x00001c0eff027984 */ /* 0x028ee20008000800 */
[C---:B--2---:R-:W-:Y:S01]  /*1340*/  SHF.L.U64.HI R5, R4.reuse, 0x1, R5 ;  /* 0x0000000104057819 */ /* 0x044fe20000010205 */
[----:B------:R-:W-:-:S03]  /*1350*/  IMAD.SHL.U32 R4, R4, 0x2, RZ ;  /* 0x0000000204047824 */ /* 0x000fc600078e00ff */
[--C-:B------:R-:W-:Y:S02]  /*1360*/  SHF.R.U32.HI R7, RZ, 0x4, R5.reuse ;  /* 0x00000004ff077819 */ /* 0x100fe40000011605 */
[----:B------:R-:W-:-:S05]  /*1370*/  SHF.R.U64 R4, R4, 0x4, R5 ;  /* 0x0000000404047819 */ /* 0x000fca0000001205 */
[----:B------:R2:W-:Y:S01]  /*1380*/  STS [UR14+0xc], R4 ;  /* 0x00000c04ff007988 */ /* 0x0005e2000800080e */
[----:B------:R-:W-:Y:S02]  /*1390*/  LOP3.LUT R3, R3, 0x7, RZ, 0xb8, !PT ;  /* 0x0000000703037812 */ /* 0x000fe400078eb8ff */
[----:B---3--:R-:W-:-:S03]  /*13a0*/  LOP3.LUT R2, R2, 0xf, R7, 0xb8, !PT ;  /* 0x0000000f02027812 */ /* 0x008fc600078eb807 */
[----:B------:R2:W-:Y:S04]  /*13b0*/  STS [UR14+0x34], R3 ;  /* 0x00003403ff007988 */ /* 0x0005e8000800080e */
[----:B------:R2:W-:Y:S02]  /*13c0*/  STS [UR14+0x1c], R2 ;  /* 0x00001c02ff007988 */ /* 0x0005e4000800080e */
.L_x_44:
[----:B------:R-:W-:Y:S05]  /*13d0*/  BSYNC.RECONVERGENT B4 ;  /* 0x0000000000047941 */ /* 0x000fea0003800200 */
.L_x_43:
[----:B------:R-:W-:Y:S04]  /*13e0*/  BSSY.RECONVERGENT B5, `(.L_x_45) ;  /* 0x000001a000057945 */ /* 0x000fe80003800200 */
[----:B------:R-:W-:Y:S04]  /*13f0*/  BSSY.RELIABLE B4, `(.L_x_46) ;  /* 0x0000015000047945 */ /* 0x000fe80003800100 */
[----:B------:R-:W-:Y:S05]  /*1400*/  @P3 BRA `(.L_x_47) ;  /* 0x0000000000203947 */ /* 0x000fea0003800000 */
[----:B--23-5:R-:W2:Y:S02]  /*1410*/  LDS R2, [UR14+0x34] ;  /* 0x0000340eff027984 */ /* 0x02cea40008000800 */
[----:B--2---:R-:W-:-:S05]  /*1420*/  LOP3.LUT R2, R2, 0x38, RZ, 0xb8, !PT ;  /* 0x0000003802027812 */ /* 0x004fca00078eb8ff */
[----:B------:R2:W-:Y:S01]  /*1430*/  STS [UR14+0x34], R2 ;  /* 0x00003402ff007988 */ /* 0x0005e2000800080e */
[----:B------:R-:W-:Y:S05]  /*1440*/  @P3 BRA `(.L_x_48) ;  /* 0x0000000000203947 */ /* 0x000fea0003800000 */
[----:B--2---:R-:W2:Y:S01]  /*1450*/  LDS R2, [UR14+0x8] ;  /* 0x0000080eff027984 */ /* 0x004ea20008000800 */
[----:B------:R-:W-:-:S05]  /*1460*/  IMAD.MOV.U32 R3, RZ, RZ, 0x780 ;  /* 0x00000780ff037424 */ /* 0x000fca00078e00ff */
[----:B--2---:R-:W-:-:S05]  /*1470*/  LOP3.LUT R2, R2, 0x500, R3, 0xd8, !PT ;  /* 0x0000050002027812 */ /* 0x004fca00078ed803 */
[----:B------:R2:W-:Y:S02]  /*1480*/  STS [UR14+0x8], R2 ;  /* 0x00000802ff007988 */ /* 0x0005e4000800080e */
.L_x_47:
[----:B------:R-:W-:Y:S05]  /*1490*/  @P3 BRA `(.L_x_49) ;  /* 0x0000000000283947 */ /* 0x000fea0003800000 */
[----:B--23-5:R-:W2:Y:S02]  /*14a0*/  LDS R2, [UR14+0x8] ;  /* 0x0000080eff027984 */ /* 0x02cea40008000800 */
[----:B--2---:R-:W-:-:S05]  /*14b0*/  LOP3.LUT R2, R2, 0x1800, RZ, 0xb8, !PT ;  /* 0x0000180002027812 */ /* 0x004fca00078eb8ff */
[----:B------:R3:W-:Y:S02]  /*14c0*/  STS [UR14+0x8], R2 ;  /* 0x00000802ff007988 */ /* 0x0007e4000800080e */
.L_x_48:
[----:B------:R-:W-:Y:S05]  /*14d0*/  @P3 BREAK.RELIABLE B4 ;  /* 0x0000000000043942 */ /* 0x000fea0003800100 */
[----:B------:R-:W-:Y:S05]  /*14e0*/  @P3 BRA `(.L_x_50) ;  /* 0x0000000000243947 */ /* 0x000fea0003800000 */
[----:B--23--:R-:W2:Y:S01]  /*14f0*/  LDS R2, [UR14+0x8] ;  /* 0x0000080eff027984 */ /* 0x00cea20008000800 */
[----:B------:R-:W-:-:S05]  /*1500*/  IMAD.MOV.U32 R3, RZ, RZ, 0x6000 ;  /* 0x00006000ff037424 */ /* 0x000fca00078e00ff */
[----:B--2---:R-:W-:-:S04]  /*1510*/  LOP3.LUT R2, R2, 0x6000, R3, 0xd8, !PT ;  /* 0x0000600002027812 */ /* 0x004fc800078ed803 */
[----:B------:R-:W-:-:S05]  /*1520*/  LOP3.LUT R2, R2, 0x400000, RZ, 0xb8, !PT ;  /* 0x0040000002027812 */ /* 0x000fca00078eb8ff */
[----:B------:R2:W-:Y:S02]  /*1530*/  STS [UR14+0x8], R2 ;  /* 0x00000802ff007988 */ /* 0x0005e4000800080e */
.L_x_49:
[----:B------:R-:W-:Y:S05]  /*1540*/  BSYNC.RELIABLE B4 ;  /* 0x0000000000047941 */ /* 0x000fea0003800100 */
.L_x_46:
[----:B--23-5:R-:W2:Y:S02]  /*1550*/  @!P3 LDS R2, [UR14+0x8] ;  /* 0x0000080eff02b984 */ /* 0x02cea40008000800 */
[----:B--2---:R-:W-:-:S05]  /*1560*/  @!P3 LOP3.LUT R2, R2, 0x8000, RZ, 0xb8, !PT ;  /* 0x000080000202b812 */ /* 0x004fca00078eb8ff */
[----:B------:R5:W-:Y:S02]  /*1570*/  @!P3 STS [UR14+0x8], R2 ;  /* 0x00000802ff00b988 */ /* 0x000be4000800080e */
.L_x_50:
[----:B------:R-:W-:Y:S05]  /*1580*/  BSYNC.RECONVERGENT B5 ;  /* 0x0000000000057941 */ /* 0x000fea0003800200 */
.L_x_45:
[----:B------:R-:W-:Y:S05]  /*1590*/  WARPSYNC.ALL ;  /* 0x0000000000007948 */ /* 0x000fea0003800000 */
[----:B------:R-:W-:Y:S01]  /*15a0*/  NOP ;  /* 0x0000000000007918 */ /* 0x000fe20000000000 */
[----:B------:R-:W-:-:S04]  /*15b0*/  UIADD3 UR4, UPT, UPT, UR4, 0x100, URZ ;  /* 0x0000010004047890 */ /* 0x000fc8000fffe0ff */
[----:B------:R-:W-:-:S04]  /*15c0*/  UIADD3 UR16, UP0, UPT, UR4, UR16, URZ ;  /* 0x0000001004107290 */ /* 0x000fc8000ff1e0ff */
[----:B------:R-:W-:Y:S01]  /*15d0*/  ULEA.HI.X.SX32 UR17, UR4, UR17, 0x1, UP0 ;  /* 0x0000001104117291 */ /* 0x000fe200080f0eff */
[----:B------:R-:W-:Y:S11]  /*15e0*/  @P0 BRA `(.L_x_51) ;  /* 0x0000000000300947 */ /* 0x000ff60003800000 */
[----:B--23-5:R-:W2:Y:S01]  /*15f0*/  S2R R2, SR_LANEID ;  /* 0x0000000000027919 */ /* 0x02cea20000000000 */
[----:B------:R-:W-:Y:S05]  /*1600*/  WARPSYNC.ALL ;  /* 0x0000000000007948 */ /* 0x000fea0003800000 */
[----:B------:R-:W-:Y:S01]  /*1610*/  NOP ;  /* 0x0000000000007918 */ /* 0x000fe20000000000 */
[----:B--2---:R-:W-:-:S05]  /*1620*/  IMAD.SHL.U32 R4, R2, 0x4, RZ ;  /* 0x0000000402047824 */ /* 0x004fca00078e00ff */
[----:B------:R-:W2:Y:S01]  /*1630*/  LDS R5, [R4+UR14] ;  /* 0x0000000e04057984 */ /* 0x000ea20008000800 */
[----:B------:R-:W-:-:S05]  /*1640*/  IADD3 R2, P1, PT, R4, UR16, RZ ;  /* 0x0000001004027c10 */ /* 0x000fca000ff3e0ff */
[----:B------:R-:W-:-:S05]  /*1650*/  IMAD.X R3, RZ, RZ, UR17, P1 ;  /* 0x00000011ff037e24 */ /* 0x000fca00088e06ff */
[----:B--2---:R2:W3:Y:S01]  /*1660*/  ATOMG.E.EXCH.STRONG.GPU PT, RZ, [R2], R5 ;  /* 0x0000000502ff73a8 */ /* 0x0044e200041ee100 */
[----:B------:R-:W-:-:S04]  /*1670*/  DEPBAR {5,4,3,2,1,0} ;  /* 0x0000003f0000791a */ /* 0x000fc80000000000 */
[----:B------:R-:W5:Y:S02]  /*1680*/  CCTL.E.C.LDCU.IV.DEEP [UR16] ;  /* 0x0000000010007540 */ /* 0x000f640009c08000 */
[----:B-----5:R2:W-:Y:S01]  /*1690*/  UTMACCTL.IV [UR16] ;  /* 0x00000000100079b9 */ /* 0x0205e20008000000 */
[----:B------:R-:W-:Y:S01]  /*16a0*/  NOP ;  /* 0x0000000000007918 */ /* 0x000fe20000000000 */
.L_x_51:
[----:B------:R-:W-:Y:S05]  /*16b0*/  @P0 BRA `(.L_x_52) ;  /* 0x00000000000c0947 */ /* 0x000fea0003800000 */
[----:B------:R0:W-:Y:S01]  /*16c0*/  UTMACMDFLUSH ;  /* 0x00000000000079b7 */ /* 0x0001e20000000000 */
[----:B------:R-:W-:Y:S05]  /*16d0*/  @P0 BRA `(.L_x_52) ;  /* 0x0000000000040947 */ /* 0x000fea0003800000 */
[----:B------:R-:W-:-:S04]  /*16e0*/  DEPBAR.LE SB0, 0x0 ;  /* 0x000080000000791a */ /* 0x000fc80000000000 */
.L_x_52:
[----:B------:R-:W-:Y:S05]  /*16f0*/  WARPSYNC.ALL ;  /* 0x0000000000007948 */ /* 0x000fea0003800000 */
[----:B------:R-:W-:Y:S01]  /*1700*/  NOP ;  /* 0x0000000000007918 */ /* 0x000fe20000000000 */
[----:B---3--:R-:W-:Y:S01]  /*1710*/  BAR.SYNC.DEFER_BLOCKING 0x0 ;  /* 0x0000000000007b1d */ /* 0x008fe20000010000 */
[----:B------:R-:W-:Y:S01]  /*1720*/  ISETP.GE.AND P0, PT, R10, 0x1, PT ;  /* 0x000000010a00780c */ /* 0x000fe20003f06270 */
[----:B------:R-:W-:Y:S01]  /*1730*/  USHF.L.U32 UR11, UR11, 0x8, URZ ;  /* 0x000000080b0b7899 */ /* 0x000fe200080006ff */
[----:B--2--5:R-:W-:Y:S01]  /*1740*/  SHF.R.U32.HI R2, RZ, 0x5, R0 ;  /* 0x00000005ff027819 */ /* 0x024fe20000011600 */
[----:B------:R-:W-:-:S02]  /*1750*/  USHF.L.U32 UR31, UR31, 0x6, URZ ;  /* 0x000000061f1f7899 */ /* 0x000fc400080006ff */
[----:B------:R-:W-:Y:S01]  /*1760*/  VOTEU.ALL UP0, P3 ;  /* 0x0000000000ff7886 */ /* 0x000fe20001800000 */
[----:B------:R-:W-:Y:S01]  /*1770*/  UMOV UR4, 0x1 ;  /* 0x0000000100047882 */ /* 0x000fe20000000000 */
[----:B------:R-:W-:Y:S01]  /*1780*/  VOTEU.ALL UP1, P3 ;  /* 0x0000000000ff7886 */ /* 0x000fe20001820000 */
[----:B------:R-:W-:Y:S02]  /*1790*/  R2UR UR15, R2 ;  /* 0x00000000020f72ca */ /* 0x000fe400000e0000 */
[----:B------:R-:W-:-:S04]  /*17a0*/  @!UP0 UIADD3 UR8, UPT, UPT, -UR4, 0x100000, URZ ;  /* 0x0010000004088890 */ /* 0x000fc8000fffe1ff */
[----:B------:R-:W-:Y:S02]  /*17b0*/  @!UP0 USHF.L.U32 UR9, UR8, 0xb, URZ ;  /* 0x0000000b08098899 */ /* 0x000fe400080006ff */
[----:B------:R-:W-:Y:S02]  /*17c0*/  @!UP0 USHF.L.U32 UR8, UR8, 0x1, URZ ;  /* 0x0000000108088899 */ /* 0x000fe400080006ff */
[----:B------:R-:W-:-:S04]  /*17d0*/  @!UP0 UIADD3 UR4, UPT, UPT, -UR4, 0x100000, URZ ;  /* 0x0010000004048890 */ /* 0x000fc8000fffe1ff */
[----:B------:R-:W-:Y:S02]  /*17e0*/  @!UP0 USHF.L.U32 UR5, UR4, 0xb, URZ ;  /* 0x0000000b04058899 */ /* 0x000fe400080006ff */
[----:B------:R-:W-:Y:S01]  /*17f0*/  @!UP0 USHF.L.U32 UR4, UR4, 0x1, URZ ;  /* 0x0000000104048899 */ /* 0x000fe200080006ff */
[----:B------:R-:W-:Y:S01]  /*1800*/  VOTEU.ALL UP0, P3 ;  /* 0x0000000000ff7886 */ /* 0x000fe20001800000 */
[----:B------:R-:W2:Y:S04]  /*1810*/  FENCE.VIEW.ASYNC.S ;  /* 0x00000000000073c6 */ /* 0x000ea80000000000 */
[----:B--2---:R2:W3:Y:S06]  /*1820*/  @!UP0 SYNCS.EXCH.64 URZ, [UR14+0x14000], UR8 ;  /* 0x014000080eff85b2 */ /* 0x0044ec0008000100 */
[----:B------:R2:W5:Y:S01]  /*1830*/  @!UP1 SYNCS.EXCH.64 URZ, [UR14+0x14010], UR4 ;  /* 0x014010040eff95b2 */ /* 0x0005620008000100 */
[----:B------:R-:W-:Y:S05]  /*1840*/  @!P0 BRA `(.L_x_53) ;  /* 0x0000000800908947 */ /* 0x000fea0003800000 */
[----:B---3-5:R-:W-:Y:S01]  /*1850*/  BAR.SYNC.DEFER_BLOCKING 0x0 ;  /* 0x0000000000007b1d */ /* 0x028fe20000010000 */
[----:B------:R-:W-:Y:S01]  /*1860*/  ELECT P1, URZ, PT ;  /* 0x0000000000ff782f */ /* 0x000fe20003820000 */
[----:B------:R-:W-:Y:S01]  /*1870*/  @!P3 IMAD.MOV.U32 R2, RZ, RZ, 0x14000 ;  /* 0x00014000ff02b424 */ /* 0x000fe200078e00ff */
[----:B--2---:R-:W-:Y:S02]  /*1880*/  ULOP3.LUT UR5, UR15, 0x1, URZ, 0xc0, !UPT ;  /* 0x000000010f057892 */ /* 0x004fe4000f8ec0ff */
[C---:B------:R-:W-:Y:S02]  /*1890*/  ISETP.LT.U32.AND P1, PT, R68.reuse, 0x40, P1 ;  /* 0x000000404400780c */ /* 0x040fe40000f21070 */
[----:B------:R-:W-:Y:S01]  /*18a0*/  ELECT P0, URZ, PT ;  /* 0x0000000000ff782f */ /* 0x000fe20003800000 */
[----:B------:R-:W-:Y:S02]  /*18b0*/  ULEA UR8, UR5, UR14, 0xd ;  /* 0x0000000e05087291 */ /* 0x000fe4000f8e68ff */
[----:B------:R-:W-:Y:S01]  /*18c0*/  USHF.L.U32 UR30, UR5, 0x6, URZ ;  /* 0x00000006051e7899 */ /* 0x000fe200080006ff */
[----:B------:R-:W-:Y:S01]  /*18d0*/  ISETP.LT.U32.AND P0, PT, R68, 0x40, P0 ;  /* 0x000000404400780c */ /* 0x000fe20000701070 */
[----:B------:R-:W-:-:S02]  /*18e0*/  UIADD3 UR4, UPT, UPT, UR14, 0x10000, URZ ;  /* 0x000100000e047890 */ /* 0x000fc4000fffe0ff */
[----:B------:R-:W-:Y:S02]  /*18f0*/  USHF.R.U32.HI UR18, URZ, 0x4, UR14 ;  /* 0x00000004ff127899 */ /* 0x000fe4000801160e */
[----:B------:R-:W-:Y:S02]  /*1900*/  USHF.R.U32.HI UR4, URZ, 0x4, UR4 ;  /* 0x00000004ff047899 */ /* 0x000fe40008011604 */
[----:B------:R-:W-:Y:S01]  /*1910*/  VOTEU.ANY UP1, P1 ;  /* 0x0000000000ff7886 */ /* 0x000fe20000820100 */
[----:B------:R-:W-:Y:S01]  /*1920*/  VOTEU.ANY UP0, P1 ;  /* 0x0000000000ff7886 */ /* 0x000fe20000800100 */
[----:B------:R-:W-:Y:S01]  /*1930*/  UMOV UR10, UR30 ;  /* 0x0000001e000a7c82 */ /* 0x000fe20008000000 */
[----:B------:R-:W-:Y:S02]  /*1940*/  USGXT.U32 UR18, UR18, 0xe ;  /* 0x0000000e1212789a */ /* 0x000fe40008000000 */
[----:B------:R-:W-:Y:S01]  /*1950*/  @UP1 UIADD3 UR28, UPT, UPT, UR8, 0x10000, URZ ;  /* 0x00010000081c1890 */ /* 0x000fe2000fffe0ff */
[----:B------:R2:W-:Y:S01]  /*1960*/  @!P3 SYNCS.ARRIVE.TRANS64 RZ, [UR14+0x14000], R2 ;  /* 0x01400002ffffb9a7 */ /* 0x0005e2000800000e */
[----:B------:R-:W-:Y:S01]  /*1970*/  @UP1 UIADD3 UR29, UPT, UPT, UR14, 0x14000, URZ ;  /* 0x000140000e1d1890 */ /* 0x000fe2000fffe0ff */
[----:B------:R-:W-:Y:S01]  /*1980*/  BAR.SYNC.DEFER_BLOCKING 0x0 ;  /* 0x0000000000007b1d */ /* 0x000fe20000010000 */
[----:B------:R-:W-:-:S02]  /*1990*/  UIMAD UR8, UR5, 0x6000, UR8 ;  /* 0x00006000050878a4 */ /* 0x000fc4000f8e0208 */
[----:B------:R-:W-:-:S03]  /*19a0*/  USGXT.U32 UR22, UR4, 0xe ;  /* 0x0000000e0416789a */ /* 0x000fc60008000000 */
[----:B------:R-:W-:Y:S01]  /*19b0*/  VOTEU.ANY UP2, P0 ;  /* 0x0000000000ff7886 */ /* 0x000fe20000040100 */
[----:B------:R-:W-:Y:S01]  /*19c0*/  VOTEU.ANY UP1, P0 ;  /* 0x0000000000ff7886 */ /* 0x000fe20000020100 */
[----:B------:R-:W-:Y:S01]  /*19d0*/  UMOV UR4, URZ ;  /* 0x000000ff00047c82 */ /* 0x000fe20008000000 */
[----:B------:R-:W-:Y:S01]  /*19e0*/  UMOV UR19, 0x40004040 ;  /* 0x4000404000137882 */ /* 0x000fe20000000000 */
[----:B------:R-:W-:Y:S01]  /*19f0*/  UMOV UR23, 0x40004040 ;  /* 0x4000404000177882 */ /* 0x000fe20000000000 */
[----:B------:R-:W-:Y:S01]  /*1a00*/  @UP2 UIADD3 UR9, UPT, UPT, UR14, 0x14000, URZ ;  /* 0x000140000e092890 */ /* 0x000fe2000fffe0ff */
[----:B------:R2:W-:Y:S01]  /*1a10*/  @UP0 UTMALDG.2D [UR28], [UR12] ;  /* 0x0000001c0c0005b4 */ /* 0x0005e20008008000 */
[----:B------:R-:W-:-:S04]  /*1a20*/  UIADD3 UR20, UP0, UPT, UR18, 0x2, URZ ;  /* 0x0000000212147890 */ /* 0x000fc8000ff1e0ff */
[----:B------:R-:W-:Y:S02]  /*1a30*/  UIADD3.X UR21, UPT, UPT, UR4, 0x40004040, URZ, UP0, !UPT ;  /* 0x4000404004157890 */ /* 0x000fe400087fe4ff */
[----:B------:R-:W-:Y:S01]  /*1a40*/  UIADD3 UR24, UP0, UPT, UR22, 0x2, URZ ;  /* 0x0000000216187890 */ /* 0x000fe2000ff1e0ff */
[----:B------:R3:W-:Y:S06]  /*1a50*/  MEMBAR.ALL.CTA ;  /* 0x0000000000007992 */ /* 0x0007ec0000008000 */
[----:B---3--:R-:W3:Y:S01]  /*1a60*/  FENCE.VIEW.ASYNC.S ;  /* 0x00000000000073c6 */ /* 0x008ee20000000000 */
[----:B------:R-:W-:-:S02]  /*1a70*/  UIADD3.64 UR32, UPT, UPT, UR20, 0x2, URZ ;  /* 0x0000000214207897 */ /* 0x000fc4000fffe0ff */
[----:B------:R-:W-:Y:S02]  /*1a80*/  UIADD3.X UR25, UPT, UPT, UR4, 0x40004040, URZ, UP0, !UPT ;  /* 0x4000404004197890 */ /* 0x000fe400087fe4ff */
[----:B------:R-:W-:Y:S02]  /*1a90*/  UIADD3.64 UR34, UPT, UPT, UR20, 0x4, URZ ;  /* 0x0000000414227897 */ /* 0x000fe4000fffe0ff */
[----:B------:R-:W-:Y:S02]  /*1aa0*/  UIADD3.64 UR36, UPT, UPT, UR20, 0x7fe, URZ ;  /* 0x000007fe14247897 */ /* 0x000fe4000fffe0ff */
[----:B------:R-:W-:Y:S02]  /*1ab0*/  UIADD3.64 UR38, UPT, UPT, UR20, 0x800, URZ ;  /* 0x0000080014267897 */ /* 0x000fe4000fffe0ff */
[----:B------:R-:W-:Y:S02]  /*1ac0*/  UIADD3.64 UR40, UPT, UPT, UR20, 0x802, URZ ;  /* 0x0000080214287897 */ /* 0x000fe4000fffe0ff */
[----:B------:R-:W-:-:S02]  /*1ad0*/  UIADD3.64 UR42, UPT, UPT, UR20, 0x804, URZ ;  /* 0x00000804142a7897 */ /* 0x000fc4000fffe0ff */
[----:B------:R-:W-:Y:S02]  /*1ae0*/  UIADD3.64 UR44, UPT, UPT, UR24, 0x2, URZ ;  /* 0x00000002182c7897 */ /* 0x000fe4000fffe0ff */
[----:B------:R-:W-:Y:S02]  /*1af0*/  UIADD3.64 UR46, UPT, UPT, UR24, 0x4, URZ ;  /* 0x00000004182e7897 */ /* 0x000fe4000fffe0ff */
[----:B------:R-:W-:Y:S02]  /*1b00*/  UIADD3.64 UR48, UPT, UPT, UR24, 0x1fe, URZ ;  /* 0x000001fe18307897 */ /* 0x000fe4000fffe0ff */
[----:B------:R-:W-:Y:S02]  /*1b10*/  UIADD3.64 UR50, UPT, UPT, UR24, 0x200, URZ ;  /* 0x0000020018327897 */ /* 0x000fe4000fffe0ff */
[----:B------:R-:W-:Y:S01]  /*1b20*/  UIADD3.64 UR52, UPT, UPT, UR24, 0x202, URZ ;  /* 0x0000020218347897 */ /* 0x000fe2000fffe0ff */
[----:B---3--:R-:W-:Y:S01]  /*1b30*/  BAR.SYNC.DEFER_BLOCKING 0x0 ;  /* 0x0000000000007b1d */ /* 0x008fe20000010000 */
[----:B------:R-:W-:-:S02]  /*1b40*/  UIADD3.64 UR54, UPT, UPT, UR24, 0x204, URZ ;  /* 0x0000020418367897 */ /* 0x000fc4000fffe0ff */
[----:B------:R-:W-:-:S03]  /*1b50*/  UISETP.NE.U32.AND UP0, UPT, UR15, URZ, UPT ;  /* 0x000000ff0f00728c */ /* 0x000fc6000bf05070 */
[----:B------:R2:W-:Y:S02]  /*1b60*/  @UP1 UTMALDG.2D [UR8], [UR6] ;  /* 0x00000008060015b4 */ /* 0x0005e40008008000 */
[----:B------:R-:W-:Y:S06]  /*1b70*/  BAR.SYNC.DEFER_BLOCKING 0x0 ;  /* 0x0000000000007b1d */ /* 0x000fec0000010000 */
[----:B------:R-:W3:Y:S02]  /*1b80*/  SYNCS.PHASECHK.TRANS64.TRYWAIT P0, [UR14+0x14000], RZ ;  /* 0x014000ffff0075a7 */ /* 0x000ee4000800110e */
[----:B--23--:R-:W-:Y:S05]  /*1b90*/  @!P0 BRA `(.L_x_54) ;  /* 0x0000000c00bc8947 */ /* 0x00cfea0003800000 */
.L_x_66:
[----:B------:R-:W-:Y:S05]  /*1ba0*/  BRA.U UP0, `(.L_x_55) ;  /* 0x0000000100647547 */ /* 0x000fea000b800000 */
[----:B------:R-:W-:Y:S01]  /*1bb0*/  UMOV UR4, 0x0 ;  /* 0x0000000000047882 */ /* 0x000fe20000000000 */
[----:B------:R-:W-:Y:S01]  /*1bc0*/  UMOV UR5, 0x4400490 ;  /* 0x0440049000057882 */ /* 0x000fe20000000000 */
[----:B------:R-:W-:Y:S01]  /*1bd0*/  UMOV UR8, 0x0 ;  /* 0x0000000000087882 */ /* 0x000fe20000000000 */
[----:B------:R-:W-:Y:S01]  /*1be0*/  UMOV UR9, 0x4400490 ;  /* 0x0440049000097882 */ /* 0x000fe20000000000 */
[----:B------:R-:W-:Y:S01]  /*1bf0*/  UMOV UR28, 0x0 ;  /* 0x00000000001c7882 */ /* 0x000fe20000000000 */
[----:B------:R-:W-:Y:S01]  /*1c00*/  UMOV UR29, 0x4400490 ;  /* 0x04400490001d7882 */ /* 0x000fe20000000000 */
[----:B------:R2:W-:Y:S01]  /*1c10*/  UTCHMMA gdesc[UR22], gdesc[UR18], tmem[UR26], tmem[UR4], idesc[UR5], !UPT ;  /* 0x00ff0412160075ea */ /* 0x0005e2000f80001a */
[----:B------:R-:W-:Y:S01]  /*1c20*/  UMOV UR56, 0x0 ;  /* 0x0000000000387882 */ /* 0x000fe20000000000 */
[----:B------:R-:W-:Y:S01]  /*1c30*/  UMOV UR57, 0x4400490 ;  /* 0x0440049000397882 */ /* 0x000fe20000000000 */
[----:B------:R2:W-:Y:S01]  /*1c40*/  UTCHMMA gdesc[UR24], gdesc[UR20], tmem[UR26], tmem[UR8], idesc[UR9], UPT ;  /* 0x00ff0814180075ea */ /* 0x0005e2000b80001a */
        /* <DEDUP_REMOVED lines=12> */
[----:B------:R2:W-:Y:S01]  /*1d10*/  UTCHMMA gdesc[UR52], gdesc[UR40], tmem[UR26], tmem[UR62], idesc[UR63], UPT ;  /* 0x00ff3e28340075ea */ /* 0x0005e2000b80001a */
[----:B------:R2:W-:Y:S01]  /*1d20*/  UTCHMMA gdesc[UR54], gdesc[UR42], tmem[UR26], tmem[UR64], idesc[UR65], UPT ;  /* 0x00ff402a360075ea */ /* 0x0005e2000b80001a */
[----:B------:R-:W-:Y:S01]  /*1d30*/  NOP ;  /* 0x0000000000007918 */ /* 0x000fe20000000000 */
.L_x_55:
[----:B------:R-:W-:Y:S01]  /*1d40*/  ELECT P0, URZ, PT ;  /* 0x0000000000ff782f */ /* 0x000fe20003800000 */
[----:B--2---:R-:W-:-:S03]  /*1d50*/  UIADD3 UR4, UPT, UPT, UR14, 0x14010, URZ ;  /* 0x000140100e047890 */ /* 0x004fc6000fffe0ff */
[----:B------:R-:W-:Y:S01]  /*1d60*/  ISETP.LT.U32.AND P0, PT, R68, 0x20, P0 ;  /* 0x000000204400780c */ /* 0x000fe20000701070 */
[----:B------:R-:W-:-:S12]  /*1d70*/  UMOV UR5, URZ ;  /* 0x000000ff00057c82 */ /* 0x000fd80008000000 */
[----:B------:R-:W-:Y:S01]  /*1d80*/  VOTEU.ANY UP0, P0 ;  /* 0x0000000000ff7886 */ /* 0x000fe20000000100 */
[----:B------:R-:W-:Y:S01]  /*1d90*/  VOTEU.ANY UP1, P0 ;  /* 0x0000000000ff7886 */ /* 0x000fe20000020100 */
[----:B------:R-:W-:-:S03]  /*1da0*/  ISETP.GE.U32.AND P0, PT, R10, 0x81, PT ;  /* 0x000000810a00780c */ /* 0x000fc60003f06070 */
[----:B------:R-:W-:Y:S02]  /*1db0*/  @UP0 UMOV UR8, UR4 ;  /* 0x0000000400080c82 */ /* 0x000fe40008000000 */
[----:B------:R2:W-:Y:S01]  /*1dc0*/  @UP1 UTCBAR [UR8], URZ ;  /* 0x000000ff080013e9 */ /* 0x0005e200080000ff */
[----:B------:R-:W-:Y:S06]  /*1dd0*/  BAR.SYNC.DEFER_BLOCKING 0x0 ;  /* 0x0000000000007b1d */ /* 0x000fec0000010000 */
[----:B------:R-:W3:Y:S02]  /*1de0*/  SYNCS.PHASECHK.TRANS64.TRYWAIT P1, [UR14+0x14010], RZ ;  /* 0x014010ffff0075a7 */ /* 0x000ee4000802110e */
[----:B--23--:R-:W-:Y:S05]  /*1df0*/  @!P1 BRA `(.L_x_56) ;  /* 0x0000000c00309947 */ /* 0x00cfea0003800000 */
.L_x_67:
[----:B------:R-:W-:Y:S05]  /*1e00*/  @!P0 BRA `(.L_x_53) ;  /* 0x0000000400208947 */ /* 0x000fea0003800000 */
[----:B------:R-:W-:Y:S01]  /*1e10*/  IMAD.MOV.U32 R2, RZ, RZ, 0x1 ;  /* 0x00000001ff027424 */ /* 0x000fe200078e00ff */
[----:B------:R-:W2:Y:S01]  /*1e20*/  LDCU UR68, c[0x0][0x3a0] ;  /* 0x00007400ff4477ac */ /* 0x000ea20008000800 */
[----:B------:R-:W-:-:S05]  /*1e30*/  UMOV UR27, 0x80 ;  /* 0x00000080001b7882 */ /* 0x000fca0000000000 */
.L_x_60:
[----:B------:R-:W-:Y:S01]  /*1e40*/  BAR.SYNC.DEFER_BLOCKING 0x0 ;  /* 0x0000000000007b1d */ /* 0x000fe20000010000 */
[----:B------:R-:W-:Y:S01]  /*1e50*/  ELECT P1, URZ, PT ;  /* 0x0000000000ff782f */ /* 0x000fe20003820000 */
[----:B------:R-:W-:Y:S01]  /*1e60*/  @!P3 IMAD.MOV.U32 R3, RZ, RZ, 0x14000 ;  /* 0x00014000ff03b424 */ /* 0x000fe200078e00ff */
[----:B------:R-:W-:Y:S02]  /*1e70*/  ULOP3.LUT UR8, UR15, 0x1, URZ, 0xc0, !UPT ;  /* 0x000000010f087892 */ /* 0x000fe4000f8ec0ff */
[C---:B------:R-:W-:Y:S02]  /*1e80*/  ISETP.LT.U32.AND P1, PT, R68.reuse, 0x40, P1 ;  /* 0x000000404400780c */ /* 0x040fe40000f21070 */
[----:B------:R-:W-:Y:S01]  /*1e90*/  ELECT P0, URZ, PT ;  /* 0x0000000000ff782f */ /* 0x000fe20003800000 */
[----:B------:R-:W-:Y:S02]  /*1ea0*/  ULEA UR9, UR8, UR14, 0xd ;  /* 0x0000000e08097291 */ /* 0x000fe4000f8e68ff */
[----:B------:R-:W-:Y:S01]  /*1eb0*/  ULEA UR30, UR8, UR27, 0x6 ;  /* 0x0000001b081e7291 */ /* 0x000fe2000f8e30ff */
[----:B------:R-:W-:Y:S01]  /*1ec0*/  ISETP.LT.U32.AND P0, PT, R68, 0x40, P0 ;  /* 0x000000404400780c */ /* 0x000fe20000701070 */
[----:B------:R-:W-:-:S05]  /*1ed0*/  UIMAD UR8, UR8, 0x6000, UR9 ;  /* 0x00006000080878a4 */ /* 0x000fca000f8e0209 */
[----:B------:R-:W-:Y:S01]  /*1ee0*/  UMOV UR10, UR30 ;  /* 0x0000001e000a7c82 */ /* 0x000fe20008000000 */
[----:B------:R-:W-:-:S05]  /*1ef0*/  VOTEU.ANY UP0, P1 ;  /* 0x0000000000ff7886 */ /* 0x000fca0000800100 */
[----:B------:R-:W-:Y:S01]  /*1f00*/  @UP0 UIADD3 UR28, UPT, UPT, UR9, 0x10000, URZ ;  /* 0x00010000091c0890 */ /* 0x000fe2000fffe0ff */
[----:B------:R3:W-:Y:S01]  /*1f10*/  @!P3 SYNCS.ARRIVE.TRANS64 RZ, [UR14+0x14000], R3 ;  /* 0x01400003ffffb9a7 */ /* 0x0007e2000800000e */
[----:B------:R-:W-:Y:S01]  /*1f20*/  @UP0 UIADD3 UR29, UPT, UPT, UR14, 0x14000, URZ ;  /* 0x000140000e1d0890 */ /* 0x000fe2000fffe0ff */
[----:B------:R-:W-:Y:S01]  /*1f30*/  VOTEU.ANY UP0, P1 ;  /* 0x0000000000ff7886 */ /* 0x000fe20000800100 */
[----:B------:R-:W-:Y:S01]  /*1f40*/  BAR.SYNC.DEFER_BLOCKING 0x0 ;  /* 0x0000000000007b1d */ /* 0x000fe20000010000 */
[----:B---3--:R-:W-:-:S05]  /*1f50*/  IMAD.U32 R3, R2, -0x80000000, RZ ;  /* 0x8000000002037824 */ /* 0x008fca00078e00ff */
[----:B------:R-:W-:-:S05]  /*1f60*/  VOTEU.ANY UP1, P0 ;  /* 0x0000000000ff7886 */ /* 0x000fca0000020100 */
[----:B------:R-:W-:Y:S01]  /*1f70*/  @UP1 UIADD3 UR9, UPT, UPT, UR14, 0x14000, URZ ;  /* 0x000140000e091890 */ /* 0x000fe2000fffe0ff */
[----:B------:R-:W-:Y:S01]  /*1f80*/  VOTEU.ANY UP1, P0 ;  /* 0x0000000000ff7886 */ /* 0x000fe20000020100 */
[----:B------:R3:W-:Y:S01]  /*1f90*/  @UP0 UTMALDG.2D [UR28], [UR12] ;  /* 0x0000001c0c0005b4 */ /* 0x0007e20008008000 */
[----:B------:R-:W-:Y:S01]  /*1fa0*/  UISETP.NE.U32.AND UP0, UPT, UR15, URZ, UPT ;  /* 0x000000ff0f00728c */ /* 0x000fe2000bf05070 */
[----:B------:R5:W-:Y:S06]  /*1fb0*/  MEMBAR.ALL.CTA ;  /* 0x0000000000007992 */ /* 0x000bec0000008000 */
[----:B-----5:R-:W5:Y:S02]  /*1fc0*/  FENCE.VIEW.ASYNC.S ;  /* 0x00000000000073c6 */ /* 0x020f640000000000 */
[----:B-----5:R-:W-:Y:S06]  /*1fd0*/  BAR.SYNC.DEFER_BLOCKING 0x0 ;  /* 0x0000000000007b1d */ /* 0x020fec0000010000 */
[----:B------:R3:W-:Y:S02]  /*1fe0*/  @UP1 UTMALDG.2D [UR8], [UR6] ;  /* 0x00000008060015b4 */ /* 0x0007e40008008000 */
[----:B------:R-:W-:Y:S06]  /*1ff0*/  BAR.SYNC.DEFER_BLOCKING 0x0 ;  /* 0x0000000000007b1d */ /* 0x000fec0000010000 */
[----:B------:R-:W5:Y:S02]  /*2000*/  SYNCS.PHASECHK.TRANS64.TRYWAIT P0, [UR14+0x14000], R3 ;  /* 0x01400003ff0075a7 */ /* 0x000f64000800110e */
[----:B---3-5:R-:W-:Y:S05]  /*2010*/  @!P0 BRA `(.L_x_57) ;  /* 0x0000000800b48947 */ /* 0x028fea0003800000 */
.L_x_68:
[----:B------:R-:W-:Y:S05]  /*2020*/  BRA.U UP0, `(.L_x_58) ;  /* 0x0000000100647547 */ /* 0x000fea000b800000 */
[----:B------:R-:W-:Y:S01]  /*2030*/  UMOV UR8, 0x0 ;  /* 0x0000000000087882 */ /* 0x000fe20000000000 */
[----:B------:R-:W-:Y:S01]  /*2040*/  UMOV UR9, 0x4400490 ;  /* 0x0440049000097882 */ /* 0x000fe20000000000 */
[----:B------:R-:W-:Y:S01]  /*2050*/  UMOV UR28, 0x0 ;  /* 0x00000000001c7882 */ /* 0x000fe20000000000 */
[----:B------:R-:W-:Y:S01]  /*2060*/  UMOV UR29, 0x4400490 ;  /* 0x04400490001d7882 */ /* 0x000fe20000000000 */
        /* <DEDUP_REMOVED lines=21> */
.L_x_58:
[----:B------:R-:W-:-:S04]  /*21c0*/  ELECT P0, URZ, PT ;  /* 0x0000000000ff782f */ /* 0x000fc80003800000 */
[----:B------:R-:W-:-:S13]  /*21d0*/  ISETP.LT.U32.AND P0, PT, R68, 0x20, P0 ;  /* 0x000000204400780c */ /* 0x000fda0000701070 */
[----:B------:R-:W-:Y:S01]  /*21e0*/  VOTEU.ANY UP0, P0 ;  /* 0x0000000000ff7886 */ /* 0x000fe20000000100 */
[----:B------:R-:W-:-:S04]  /*21f0*/  VOTEU.ANY UP1, P0 ;  /* 0x0000000000ff7886 */ /* 0x000fc80000020100 */
[----:B---3--:R-:W-:Y:S02]  /*2200*/  @UP0 UMOV UR8, UR4 ;  /* 0x0000000400080c82 */ /* 0x008fe40008000000 */
[----:B------:R3:W-:Y:S01]  /*2210*/  @UP1 UTCBAR [UR8], URZ ;  /* 0x000000ff080013e9 */ /* 0x0007e200080000ff */
[----:B------:R-:W-:Y:S06]  /*2220*/  BAR.SYNC.DEFER_BLOCKING 0x0 ;  /* 0x0000000000007b1d */ /* 0x000fec0000010000 */
[----:B------:R-:W5:Y:S02]  /*2230*/  SYNCS.PHASECHK.TRANS64.TRYWAIT P0, [UR14+0x14010], R3 ;  /* 0x01401003ff0075a7 */ /* 0x000f64000800110e */
[----:B---3-5:R-:W-:Y:S05]  /*2240*/  @!P0 BRA `(.L_x_59) ;  /* 0x0000000800348947 */ /* 0x028fea0003800000 */
.L_x_69:
[----:B------:R-:W-:Y:S01]  /*2250*/  UIADD3 UR27, UPT, UPT, UR27, 0x80, URZ ;  /* 0x000000801b1b7890 */ /* 0x000fe2000fffe0ff */
[----:B------:R-:W-:-:S03]  /*2260*/  LOP3.LUT R2, R2, 0x1, RZ, 0x3c, !PT ;  /* 0x0000000102027812 */ /* 0x000fc600078e3cff */
[----:B--2---:R-:W-:-:S09]  /*2270*/  UISETP.GE.AND UP0, UPT, UR27, UR68, UPT ;  /* 0x000000441b00728c */ /* 0x004fd2000bf06270 */
[----:B------:R-:W-:Y:S05]  /*2280*/  BRA.U !UP0, `(.L_x_60) ;  /* 0xfffffff908ec7547 */ /* 0x000fea000b83ffff */
.L_x_53:
[----:B---3-5:R-:W-:Y:S06]  /*2290*/  BAR.SYNC.DEFER_BLOCKING 0x0 ;  /* 0x0000000000007b1d */ /* 0x028fec0000010000 */
[----:B------:R-:W-:Y:S04]  /*22a0*/  BSSY.RECONVERGENT B5, `(.L_x_61) ;  /* 0x0000004000057945 */ /* 0x000fe80003800200 */
[----:B------:R-:W-:Y:S05]  /*22b0*/  @P3 BRA `(.L_x_62) ;  /* 0x0000000000083947 */ /* 0x000fea0003800000 */
[----:B------:R-:W3:Y:S02]  /*22c0*/  SYNCS.CCTL.IV [UR14+0x14000] ;  /* 0x01400000ff0079b1 */ /* 0x000ee4000800000e */
[----:B---3--:R-:W3:Y:S02]  /*22d0*/  SYNCS.CCTL.IV [UR14+0x14010] ;  /* 0x01401000ff0079b1 */ /* 0x008ee4000800000e */
.L_x_62:
[----:B--2---:R-:W-:Y:S05]  /*22e0*/  BSYNC.RECONVERGENT B5 ;  /* 0x0000000000057941 */ /* 0x004fea0003800200 */
.L_x_61:
[----:B------:R-:W-:Y:S01]  /*22f0*/  ULOP3.LUT UR4, UR15, 0x3, URZ, 0xc0, !UPT ;  /* 0x000000030f047892 */ /* 0x000fe2000f8ec0ff */
[C---:B------:R-:W-:Y:S01]  /*2300*/  IMAD.SHL.U32 R4, R0.reuse, 0x80, RZ ;  /* 0x0000008000047824 */ /* 0x040fe200078e00ff */
[----:B------:R-:W-:Y:S01]  /*2310*/  USHF.L.U32 UR15, UR15, 0x5, URZ ;  /* 0x000000050f0f7899 */ /* 0x000fe200080006ff */
[C---:B------:R-:W-:Y:S01]  /*2320*/  IMAD.SHL.U32 R2, R0.reuse, 0x40, RZ ;  /* 0x0000004000027824 */ /* 0x040fe200078e00ff */
[----:B------:R-:W-:Y:S01]  /*2330*/  ULEA UR5, UR4, UR26, 0x15 ;  /* 0x0000001a04057291 */ /* 0x000fe2000f8ea8ff */
[C---:B------:R-:W-:Y:S01]  /*2340*/  IMAD.SHL.U32 R3, R0.reuse, 0x10, RZ ;  /* 0x0000001000037824 */ /* 0x040fe200078e00ff */
[----:B------:R-:W-:Y:S01]  /*2350*/  ULOP3.LUT UR15, UR15, 0x80, URZ, 0xc0, !UPT ;  /* 0x000000800f0f7892 */ /* 0x000fe2000f8ec0ff */
[----:B------:R-:W-:Y:S01]  /*2360*/  IMAD.SHL.U32 R0, R0, 0x200, RZ ;  /* 0x0000020000007824 */ /* 0x000fe200078e00ff */
[----:B------:R-:W-:Y:S02]  /*2370*/  LOP3.LUT R5, R4, 0x4780, RZ, 0xc0, !PT ;  /* 0x0000478004057812 */ /* 0x000fe400078ec0ff */
[----:B------:R-:W-:-:S02]  /*2380*/  ELECT P0, URZ, PT ;  /* 0x0000000000ff782f */ /* 0x000fc40003800000 */
[----:B------:R-:W-:Y:S01]  /*2390*/  LOP3.LUT R2, R2, 0x1800, RZ, 0xc0, !PT ;  /* 0x0000180002027812 */ /* 0x000fe200078ec0ff */
[----:B------:R-:W-:Y:S01]  /*23a0*/  UIADD3 UR5, UPT, UPT, UR5, UR15, URZ ;  /* 0x0000000f05057290 */ /* 0x000fe2000fffe0ff */
[----:B------:R-:W-:Y:S01]  /*23b0*/  LOP3.LUT R5, R5, 0x2000, R0, 0xf8, !PT ;  /* 0x0000200005057812 */ /* 0x000fe200078ef800 */
[----:B------:R-:W-:Y:S01]  /*23c0*/  UMOV UR6, UR31 ;  /* 0x0000001f00067c82 */ /* 0x000fe20008000000 */
[----:B------:R-:W-:Y:S02]  /*23d0*/  LOP3.LUT R2, R2, 0x70, R3, 0xf8, !PT ;  /* 0x0000007002027812 */ /* 0x000fe400078ef803 */
[----:B------:R-:W-:Y:S02]  /*23e0*/  ISETP.LT.U32.AND P0, PT, R68, 0x80, P0 ;  /* 0x000000804400780c */ /* 0x000fe40000701070 */
[----:B------:R-:W-:Y:S02]  /*23f0*/  LOP3.LUT R2, R5, R2, RZ, 0xfc, !PT ;  /* 0x0000000205027212 */ /* 0x000fe400078efcff */
[----:B----4-:R-:W-:Y:S01]  /*2400*/  LDTM.16dp32bit_t0_t15.x64 R4, tmem[UR5] ;  /* 0x00000005000479ee */ /* 0x010fe20008b00000 */
[----:B------:R-:W2:Y:S01]  /*2410*/  LDTM.16dp32bit_t16_t31.x64 R4, tmem[UR5+0x40] ;  /* 0x00004005000479ee */ /* 0x000ea20008b20000 */
[----:B------:R-:W-:Y:S01]  /*2420*/  NOP ;  /* 0x0000000000007918 */ /* 0x000fe20000000000 */
[C---:B------:R-:W-:Y:S01]  /*2430*/  LOP3.LUT R0, R2.reuse, 0x10, RZ, 0x3c, !PT ;  /* 0x0000001002007812 */ /* 0x040fe200078e3cff */
[----:B------:R-:W-:Y:S01]  /*2440*/  ULEA UR5, UR4, UR11, 0x6 ;  /* 0x0000000b04057291 */ /* 0x000fe2000f8e30ff */
[----:B------:R-:W-:Y:S01]  /*2450*/  LOP3.LUT R3, R2, 0x20, RZ, 0x3c, !PT ;  /* 0x0000002002037812 */ /* 0x000fe200078e3cff */
[----:B------:R-:W-:-:S03]  /*2460*/  ULEA UR4, UR4, UR14, 0xd ;  /* 0x0000000e04047291 */ /* 0x000fc6000f8e68ff */
[----:B--2---:R-:W-:Y:S01]  /*2470*/  VOTEU.ANY UP1, P0 ;  /* 0x0000000000ff7886 */ /* 0x004fe20000020100 */
[----:B------:R-:W-:Y:S01]  /*2480*/  VOTEU.ANY UP0, P0 ;  /* 0x0000000000ff7886 */ /* 0x000fe20000000100 */
[----:B------:R-:W-:Y:S02]  /*2490*/  F2FP.BF16.F32.PACK_AB R4, R5, R4 ;  /* 0x000000040504723e */ /* 0x000fe400000010ff */
[----:B------:R-:W-:Y:S02]  /*24a0*/  F2FP.BF16.F32.PACK_AB R5, R7, R6 ;  /* 0x000000060705723e */ /* 0x000fe400000010ff */
[----:B------:R-:W-:Y:S02]  /*24b0*/  F2FP.BF16.F32.PACK_AB R12, R13, R12 ;  /* 0x0000000c0d0c723e */ /* 0x000fe400000010ff */
[----:B------:R-:W-:Y:S02]  /*24c0*/  F2FP.BF16.F32.PACK_AB R6, R9, R8 ;  /* 0x000000080906723e */ /* 0x000fe400000010ff */
[----:B------:R-:W-:-:S02]  /*24d0*/  F2FP.BF16.F32.PACK_AB R7, R11, R10 ;  /* 0x0000000a0b07723e */ /* 0x000fc400000010ff */
[----:B------:R-:W-:Y:S02]  /*24e0*/  F2FP.BF16.F32.PACK_AB R13, R15, R14 ;  /* 0x0000000e0f0d723e */ /* 0x000fe400000010ff */
[----:B------:R-:W-:Y:S01]  /*24f0*/  F2FP.BF16.F32.PACK_AB R20, R21, R20 ;  /* 0x000000141514723e */ /* 0x000fe200000010ff */
[----:B---3--:R2:W-:Y:S01]  /*2500*/  STS.128 [R2+UR14], R4 ;  /* 0x0000000402007988 */ /* 0x0085e20008000c0e */
[----:B------:R-:W-:Y:S02]  /*2510*/  F2FP.BF16.F32.PACK_AB R14, R17, R16 ;  /* 0x00000010110e723e */ /* 0x000fe400000010ff */
[----:B------:R-:W-:Y:S02]  /*2520*/  F2FP.BF16.F32.PACK_AB R15, R19, R18 ;  /* 0x00000012130f723e */ /* 0x000fe400000010ff */
[----:B------:R-:W-:Y:S02]  /*2530*/  F2FP.BF16.F32.PACK_AB R21, R23, R22 ;  /* 0x000000161715723e */ /* 0x000fe400000010ff */
[----:B------:R-:W-:Y:S01]  /*2540*/  F2FP.BF16.F32.PACK_AB R28, R29, R28 ;  /* 0x0000001c1d1c723e */ /* 0x000fe200000010ff */
[----:B------:R2:W-:Y:S01]  /*2550*/  STS.128 [R0+UR14], R12 ;  /* 0x0000000c00007988 */ /* 0x0005e20008000c0e */
[----:B------:R-:W-:-:S02]  /*2560*/  F2FP.BF16.F32.PACK_AB R22, R25, R24 ;  /* 0x000000181916723e */ /* 0x000fc400000010ff */
[----:B------:R-:W-:Y:S02]  /*2570*/  F2FP.BF16.F32.PACK_AB R23, R27, R26 ;  /* 0x0000001a1b17723e */ /* 0x000fe400000010ff */
[----:B------:R-:W-:Y:S02]  /*2580*/  F2FP.BF16.F32.PACK_AB R29, R31, R30 ;  /* 0x0000001e1f1d723e */ /* 0x000fe400000010ff */
[----:B------:R-:W-:Y:S01]  /*2590*/  F2FP.BF16.F32.PACK_AB R36, R37, R36 ;  /* 0x000000242524723e */ /* 0x000fe200000010ff */
[----:B------:R2:W-:Y:S01]  /*25a0*/  STS.128 [R3+UR14], R20 ;  /* 0x0000001403007988 */ /* 0x0005e20008000c0e */
[----:B------:R-:W-:Y:S02]  /*25b0*/  F2FP.BF16.F32.PACK_AB R30, R33, R32 ;  /* 0x00000020211e723e */ /* 0x000fe400000010ff */
[----:B------:R-:W-:Y:S02]  /*25c0*/  F2FP.BF16.F32.PACK_AB R31, R35, R34 ;  /* 0x00000022231f723e */ /* 0x000fe400000010ff */
[----:B------:R-:W-:-:S02]  /*25d0*/  F2FP.BF16.F32.PACK_AB R37, R39, R38 ;  /* 0x000000262725723e */ /* 0x000fc400000010ff */
[----:B------:R-:W-:Y:S02]  /*25e0*/  F2FP.BF16.F32.PACK_AB R44, R45, R44 ;  /* 0x0000002c2d2c723e */ /* 0x000fe400000010ff */
[----:B------:R-:W-:Y:S02]  /*25f0*/  LOP3.LUT R8, R2, 0x30, RZ, 0x3c, !PT ;  /* 0x0000003002087812 */ /* 0x000fe400078e3cff */
[----:B------:R-:W-:Y:S02]  /*2600*/  F2FP.BF16.F32.PACK_AB R38, R41, R40 ;  /* 0x000000282926723e */ /* 0x000fe400000010ff */
[----:B------:R-:W-:Y:S01]  /*2610*/  F2FP.BF16.F32.PACK_AB R39, R43, R42 ;  /* 0x0000002a2b27723e */ /* 0x000fe200000010ff */
[----:B------:R2:W-:Y:S01]  /*2620*/  STS.128 [R8+UR14], R28 ;  /* 0x0000001c08007988 */ /* 0x0005e20008000c0e */
[----:B------:R-:W-:Y:S02]  /*2630*/  F2FP.BF16.F32.PACK_AB R45, R47, R46 ;  /* 0x0000002e2f2d723e */ /* 0x000fe400000010ff */
[----:B------:R-:W-:-:S02]  /*2640*/  F2FP.BF16.F32.PACK_AB R52, R53, R52 ;  /* 0x000000343534723e */ /* 0x000fc400000010ff */
[C---:B------:R-:W-:Y:S02]  /*2650*/  LOP3.LUT R9, R2.reuse, 0x40, RZ, 0x3c, !PT ;  /* 0x0000004002097812 */ /* 0x040fe400078e3cff */
[----:B------:R-:W-:Y:S02]  /*2660*/  F2FP.BF16.F32.PACK_AB R46, R49, R48 ;  /* 0x00000030312e723e */ /* 0x000fe400000010ff */
[----:B------:R-:W-:Y:S01]  /*2670*/  F2FP.BF16.F32.PACK_AB R47, R51, R50 ;  /* 0x00000032332f723e */ /* 0x000fe200000010ff */
[----:B------:R2:W-:Y:S01]  /*2680*/  STS.128 [R9+UR14], R36 ;  /* 0x0000002409007988 */ /* 0x0005e20008000c0e */
[----:B------:R-:W-:Y:S02]  /*2690*/  F2FP.BF16.F32.PACK_AB R53, R55, R54 ;  /* 0x000000363735723e */ /* 0x000fe400000010ff */
[----:B------:R-:W-:Y:S02]  /*26a0*/  F2FP.BF16.F32.PACK_AB R60, R61, R60 ;  /* 0x0000003c3d3c723e */ /* 0x000fe400000010ff */
[----:B------:R-:W-:-:S02]  /*26b0*/  LOP3.LUT R10, R2, 0x50, RZ, 0x3c, !PT ;  /* 0x00000050020a7812 */ /* 0x000fc400078e3cff */
[----:B------:R-:W-:Y:S02]  /*26c0*/  F2FP.BF16.F32.PACK_AB R54, R57, R56 ;  /* 0x000000383936723e */ /* 0x000fe400000010ff */
[----:B------:R-:W-:Y:S01]  /*26d0*/  F2FP.BF16.F32.PACK_AB R55, R59, R58 ;  /* 0x0000003a3b37723e */ /* 0x000fe200000010ff */
[----:B------:R2:W-:Y:S01]  /*26e0*/  STS.128 [R10+UR14], R44 ;  /* 0x0000002c0a007988 */ /* 0x0005e20008000c0e */
[----:B------:R-:W-:Y:S02]  /*26f0*/  F2FP.BF16.F32.PACK_AB R61, R63, R62 ;  /* 0x0000003e3f3d723e */ /* 0x000fe400000010ff */
[C---:B------:R-:W-:Y:S02]  /*2700*/  LOP3.LUT R11, R2.reuse, 0x60, RZ, 0x3c, !PT ;  /* 0x00000060020b7812 */ /* 0x040fe400078e3cff */
[----:B------:R-:W-:Y:S02]  /*2710*/  F2FP.BF16.F32.PACK_AB R62, R65, R64 ;  /* 0x00000040413e723e */ /* 0x000fe400000010ff */
[----:B------:R-:W-:Y:S01]  /*2720*/  F2FP.BF16.F32.PACK_AB R63, R67, R66 ;  /* 0x00000042433f723e */ /* 0x000fe200000010ff */
[----:B------:R2:W-:Y:S01]  /*2730*/  STS.128 [R11+UR14], R52 ;  /* 0x000000340b007988 */ /* 0x0005e20008000c0e */
[----:B------:R-:W-:-:S05]  /*2740*/  LOP3.LUT R16, R2, 0x70, RZ, 0x3c, !PT ;  /* 0x0000007002107812 */ /* 0x000fca00078e3cff */
[----:B------:R2:W-:Y:S01]  /*2750*/  STS.128 [R16+UR14], R60 ;  /* 0x0000003c10007988 */ /* 0x0005e20008000c0e */
[----:B------:R3:W-:Y:S06]  /*2760*/  MEMBAR.ALL.CTA ;  /* 0x0000000000007992 */ /* 0x0007ec0000008000 */
[----:B---3--:R-:W3:Y:S02]  /*2770*/  FENCE.VIEW.ASYNC.S ;  /* 0x00000000000073c6 */ /* 0x008ee40000000000 */
[----:B---3--:R-:W-:Y:S06]  /*2780*/  BAR.SYNC.DEFER_BLOCKING 0x0 ;  /* 0x0000000000007b1d */ /* 0x008fec0000010000 */
[----:B------:R2:W-:Y:S01]  /*2790*/  @UP1 UTMASTG.2D [UR4], [UR16] ;  /* 0x00000004100013b5 */ /* 0x0005e20008008000 */
[----:B------:R0:W-:Y:S01]  /*27a0*/  UTMACMDFLUSH ;  /* 0x00000000000079b7 */ /* 0x0001e20000000000 */
[----:B------:R-:W-:-:S04]  /*27b0*/  DEPBAR.LE SB0, 0x0 ;  /* 0x000080000000791a */ /* 0x000fc80000000000 */
[----:B------:R-:W-:Y:S08]  /*27c0*/  BAR.SYNC.DEFER_BLOCKING 0x0 ;  /* 0x0000000000007b1d */ /* 0x000ff00000010000 */
[----:B------:R-:W-:Y:S06]  /*27d0*/  BAR.SYNC.DEFER_BLOCKING 0x0 ;  /* 0x0000000000007b1d */ /* 0x000fec0000010000 */
[----:B--2---:R-:W-:Y:S05]  /*27e0*/  @P2 BRA `(.L_x_63) ;  /* 0x0000000000a02947 */ /* 0x004fea0003800000 */
[----:B------:R-:W2:Y:S01]  /*27f0*/  S2UR UR5, SR_CgaCtaId ;  /* 0x00000000000579c3 */ /* 0x000ea20000008800 */
[----:B------:R-:W-:Y:S01]  /*2800*/  NOP ;  /* 0x0000000000007918 */ /* 0x000fe20000000000 */
[----:B------:R-:W-:Y:S01]  /*2810*/  UMOV UR4, 0x50 ;  /* 0x0000005000047882 */ /* 0x000fe20000000000 */
[----:B------:R-:W-:Y:S02]  /*2820*/  IMAD.U32 R0, RZ, RZ, UR26 ;  /* 0x0000001aff007e24 */ /* 0x000fe4000f8e00ff */
[----:B------:R-:W-:Y:S02]  /*2830*/  IMAD.MOV.U32 R3, RZ, RZ, 0xff ;  /* 0x000000ffff037424 */ /* 0x000fe400078e00ff */
[----:B------:R-:W-:Y:S01]  /*2840*/  IMAD.MOV.U32 R7, RZ, RZ, 0x1 ;  /* 0x00000001ff077424 */ /* 0x000fe200078e00ff */
[----:B------:R-:W-:-:S04]  /*2850*/  LOP3.LUT R0, R0, 0xffff, RZ, 0xc0, !PT ;  /* 0x0000ffff00007812 */ /* 0x000fc800078ec0ff */
[----:B------:R-:W-:-:S05]  /*2860*/  SHF.R.U32.HI R0, RZ, 0x5, R0 ;  /* 0x00000005ff007819 */ /* 0x000fca0000011600 */
[----:B------:R-:W-:Y:S01]  /*2870*/  VIADD R2, R0, 0x10 ;  /* 0x0000001000027836 */ /* 0x000fe20000000000 */
[----:B------:R-:W-:Y:S01]  /*2880*/  SHF.L.U32 R0, R3, R0, RZ ;  /* 0x0000000003007219 */ /* 0x000fe200000006ff */
[----:B--2---:R-:W-:-:S03]  /*2890*/  ULEA UR6, UR5, UR4, 0x18 ;  /* 0x0000000405067291 */ /* 0x004fc6000f8ec0ff */
[----:B------:R-:W-:-:S04]  /*28a0*/  SHF.L.U32 R3, R7, R2, RZ ;  /* 0x0000000207037219 */ /* 0x000fc800000006ff */
[----:B------:R-:W-:Y:S02]  /*28b0*/  LOP3.LUT R0, R3, R0, RZ, 0xfc, !PT ;  /* 0x0000000003007212 */ /* 0x000fe400078efcff */
[----:B------:R-:W2:Y:S02]  /*28c0*/  LDS R5, [UR6] ;  /* 0x00000006ff057984 */ /* 0x000ea40008000800 */
[C---:B------:R-:W-:Y:S02]  /*28d0*/  LOP3.LUT R2, R0.reuse, 0xffff, RZ, 0xc0, !PT ;  /* 0x0000ffff00027812 */ /* 0x040fe400078ec0ff */
[----:B--2---:R-:W-:-:S04]  /*28e0*/  LOP3.LUT R3, R0, 0xffff, R5, 0x80, !PT ;  /* 0x0000ffff00037812 */ /* 0x004fc800078e8005 */
[----:B------:R-:W-:-:S13]  /*28f0*/  ISETP.NE.AND P0, PT, R3, R2, PT ;  /* 0x000000020300720c */ /* 0x000fda0003f05270 */
[----:B------:R-:W-:Y:S05]  /*2900*/  @P0 BRA `(.L_x_64) ;  /* 0x0000000000500947 */ /* 0x000fea0003800000 */
[----:B------:R-:W-:Y:S02]  /*2910*/  SHF.R.U32.HI R5, RZ, 0x10, R5 ;  /* 0x00000010ff057819 */ /* 0x000fe40000011605 */
[----:B------:R-:W-:-:S04]  /*2920*/  SHF.R.U32.HI R2, RZ, 0x10, R0 ;  /* 0x00000010ff027819 */ /* 0x000fc80000011600 */
[----:B------:R-:W-:-:S04]  /*2930*/  LOP3.LUT R5, R5, R2, RZ, 0xc0, !PT ;  /* 0x0000000205057212 */ /* 0x000fc800078ec0ff */
[----:B------:R-:W-:-:S13]  /*2940*/  ISETP.NE.AND P0, PT, R5, R2, PT ;  /* 0x000000020500720c */ /* 0x000fda0003f05270 */
[----:B------:R-:W-:Y:S05]  /*2950*/  @P0 BRA `(.L_x_65) ;  /* 0x0000000000300947 */ /* 0x000fea0003800000 */
[----:B------:R-:W-:Y:S01]  /*2960*/  R2UR UR4, R0 ;  /* 0x00000000000472ca */ /* 0x000fe200000e0000 */
[----:B------:R-:W-:Y:S01]  /*2970*/  VOTEU.ANY UR5, UPT, PT ;  /* 0x0000000000057886 */ /* 0x000fe200038e0100 */
[----:B------:R-:W2:Y:S01]  /*2980*/  S2R R0, SR_LANEID ;  /* 0x0000000000007919 */ /* 0x000ea20000000000 */
[----:B------:R-:W-:-:S10]  /*2990*/  UFLO.U32 UR5, UR5 ;  /* 0x00000005000572bd */ /* 0x000fd400080e0000 */
[----:B------:R-:W-:-:S06]  /*29a0*/  ULOP3.LUT UR4, URZ, UR4, URZ, 0x33, !UPT ;  /* 0x00000004ff047292 */ /* 0x000fcc000f8e33ff */
[----:B------:R-:W-:-:S04]  /*29b0*/  IMAD.U32 R2, RZ, RZ, UR4 ;  /* 0x00000004ff027e24 */ /* 0x000fc8000f8e00ff */
[----:B------:R-:W3:Y:S02]  /*29c0*/  REDUX UR7, R2 ;  /* 0x00000000020773c4 */ /* 0x000ee40000000000 */
[----:B------:R4:W-:Y:S01]  /*29d0*/  UTCATOMSWS.AND URZ, UR4 ;  /* 0x0000000400ff79e3 */ /* 0x0009e20008000000 */
[----:B--2---:R-:W-:Y:S01]  /*29e0*/  ISETP.EQ.U32.AND P0, PT, R0, UR5, PT ;  /* 0x0000000500007c0c */ /* 0x004fe2000bf02070 */
[----:B---3--:R-:W-:-:S12]  /*29f0*/  IMAD.U32 R0, RZ, RZ, UR7 ;  /* 0x00000007ff007e24 */ /* 0x008fd8000f8e00ff */
[----:B------:R4:W-:Y:S01]  /*2a00*/  @P0 ATOMS.AND RZ, [UR6], R0 ;  /* 0x00000000ffff098c */ /* 0x0009e2000a800006 */
[----:B------:R-:W-:Y:S05]  /*2a10*/  BRA `(.L_x_63) ;  /* 0x0000000000147947 */ /* 0x000fea0003800000 */
.L_x_65:
[----:B------:R-:W-:-:S07]  /*2a20*/  MOV R2, 0x2a40 ;  /* 0x00002a4000027802 */ /* 0x000fce0000000f00 */
[----:B-1----:R-:W-:Y:S05]  /*2a30*/  CALL.REL.NOINC `($__internal_0_$__cuda_sm10x_tcgen05_guardrail_trap_col_being_dealloced_not_returned_by_alloc) ;  /* 0x0000000000447944 */ /* 0x002fea0003c00000 */
[----:B------:R-:W-:Y:S05]  /*2a40*/  BRA `(.L_x_63) ;  /* 0x0000000000087947 */ /* 0x000fea0003800000 */
.L_x_64:
[----:B------:R-:W-:-:S07]  /*2a50*/  MOV R2, 0x2a70 ;  /* 0x00002a7000027802 */ /* 0x000fce0000000f00 */
[----:B-1----:R-:W-:Y:S05]  /*2a60*/  CALL.REL.NOINC `($__internal_2_$__cuda_sm10x_tcgen05_guardrail_trap_unallocated_columns_being_dealloced) ;  /* 0x0000000000507944 */ /* 0x002fea0003c00000 */
.L_x_63:
[----:B------:R-:W-:Y:S01]  /*2a70*/  NOP ;  /* 0x0000000000007918 */ /* 0x000fe20000000000 */
[----:B----4-:R-:W-:Y:S05]  /*2a80*/  EXIT ;  /* 0x000000000000794d */ /* 0x010fea0003800000 */
.L_x_54:
[----:B------:R-:W2:Y:S02]  /*2a90*/  SYNCS.PHASECHK.TRANS64.TRYWAIT P0, [UR14+0x14000], RZ ;  /* 0x014000ffff0075a7 */ /* 0x000ea4000800110e */
[----:B--2---:R-:W-:Y:S05]  /*2aa0*/  @!P0 BRA `(.L_x_54) ;  /* 0xfffffffc00f88947 */ /* 0x004fea000383ffff */
[----:B------:R-:W-:Y:S05]  /*2ab0*/  BRA `(.L_x_66) ;  /* 0xfffffff000387947 */ /* 0x000fea000383ffff */
.L_x_56:
[----:B------:R-:W2:Y:S02]  /*2ac0*/  SYNCS.PHASECHK.TRANS64.TRYWAIT P1, [UR14+0x14010], RZ ;  /* 0x014010ffff0075a7 */ /* 0x000ea4000802110e */
[----:B--2---:R-:W-:Y:S05]  /*2ad0*/  @!P1 BRA `(.L_x_56) ;  /* 0xfffffffc00f89947 */ /* 0x004fea000383ffff */
[----:B------:R-:W-:Y:S05]  /*2ae0*/  BRA `(.L_x_67) ;  /* 0xfffffff000c47947 */ /* 0x000fea000383ffff */
.L_x_57:
[----:B------:R-:W3:Y:S02]  /*2af0*/  SYNCS.PHASECHK.TRANS64.TRYWAIT P0, [UR14+0x14000], R3 ;  /* 0x01400003ff0075a7 */ /* 0x000ee4000800110e */
[----:B---3--:R-:W-:Y:S05]  /*2b00*/  @!P0 BRA `(.L_x_57) ;  /* 0xfffffffc00f88947 */ /* 0x008fea000383ffff */
[----:B------:R-:W-:Y:S05]  /*2b10*/  BRA `(.L_x_68) ;  /* 0xfffffff400407947 */ /* 0x000fea000383ffff */
.L_x_59:
[----:B------:R-:W3:Y:S02]  /*2b20*/  SYNCS.PHASECHK.TRANS64.TRYWAIT P0, [UR14+0x14010], R3 ;  /* 0x01401003ff0075a7 */ /* 0x000ee4000800110e */
[----:B---3--:R-:W-:Y:S05]  /*2b30*/  @!P0 BRA `(.L_x_59) ;  /* 0xfffffffc00f88947 */ /* 0x008fea000383ffff */
[----:B------:R-:W-:Y:S05]  /*2b40*/  BRA `(.L_x_69) ;  /* 0xfffffff400c07947 */ /* 0x000fea000383ffff */
        .weak           $__internal_0_$__cuda_sm10x_tcgen05_guardrail_trap_col_being_dealloced_not_returned_by_alloc
        .type           $__internal_0_$__cuda_sm10x_tcgen05_guardrail_trap_col_being_dealloced_not_returned_by_alloc,@function
        .size           $__internal_0_$__cuda_sm10x_tcgen05_guardrail_trap_col_being_dealloced_not_returned_by_alloc,($__internal_1_$__cuda_sm10x_tcgen05_guardrail_trap_phase_invalid_during_alloc - $__internal_0_$__cuda_sm10x_tcgen05_guardrail_trap_col_being_dealloced_not_returned_by_alloc)
$__internal_0_$__cuda_sm10x_tcgen05_guardrail_trap_col_being_dealloced_not_returned_by_alloc:
[----:B------:R-:W-:Y:S05]  /*2b50*/  BPT.TRAP 0x1 ;  /* 0x000000040000795c */ /* 0x000fea0000300000 */
[----:B------:R-:W-:-:S04]  /*2b60*/  IMAD.MOV.U32 R3, RZ, RZ, 0x0 ;  /* 0x00000000ff037424 */ /* 0x000fc800078e00ff */
[----:B------:R-:W-:Y:S05]  /*2b70*/  RET.REL.NODEC R2 `(gluon_tcgen05) ;  /* 0xffffffd402207950 */ /* 0x000fea0003c3ffff */
        .weak           $__internal_1_$__cuda_sm10x_tcgen05_guardrail_trap_phase_invalid_during_alloc
        .type           $__internal_1_$__cuda_sm10x_tcgen05_guardrail_trap_phase_invalid_during_alloc,@function
        .size           $__internal_1_$__cuda_sm10x_tcgen05_guardrail_trap_phase_invalid_during_alloc,($__internal_2_$__cuda_sm10x_tcgen05_guardrail_trap_unallocated_columns_being_dealloced - $__internal_1_$__cuda_sm10x_tcgen05_guardrail_trap_phase_invalid_during_alloc)
$__internal_1_$__cuda_sm10x_tcgen05_guardrail_trap_phase_invalid_during_alloc:
[----:B------:R-:W-:Y:S05]  /*2b80*/  BPT.TRAP 0x1 ;  /* 0x000000040000795c */ /* 0x000fea0000300000 */
[----:B------:R-:W-:-:S04]  /*2b90*/  IMAD.MOV.U32 R3, RZ, RZ, 0x0 ;  /* 0x00000000ff037424 */ /* 0x000fc800078e00ff */
[----:B------:R-:W-:Y:S05]  /*2ba0*/  RET.REL.NODEC R2 `(gluon_tcgen05) ;  /* 0xffffffd402147950 */ /* 0x000fea0003c3ffff */
        .weak           $__internal_2_$__cuda_sm10x_tcgen05_guardrail_trap_unallocated_columns_being_dealloced
        .type           $__internal_2_$__cuda_sm10x_tcgen05_guardrail_trap_unallocated_columns_being_dealloced,@function
        .size           $__internal_2_$__cuda_sm10x_tcgen05_guardrail_trap_unallocated_columns_being_dealloced,(.L_x_73 - $__internal_2_$__cuda_sm10x_tcgen05_guardrail_trap_unallocated_columns_being_dealloced)
$__internal_2_$__cuda_sm10x_tcgen05_guardrail_trap_unallocated_columns_being_dealloced:
[----:B------:R-:W-:Y:S05]  /*2bb0*/  BPT.TRAP 0x1 ;  /* 0x000000040000795c */ /* 0x000fea0000300000 */
[----:B------:R-:W-:-:S04]  /*2bc0*/  IMAD.MOV.U32 R3, RZ, RZ, 0x0 ;  /* 0x00000000ff037424 */ /* 0x000fc800078e00ff */
[----:B------:R-:W-:Y:S05]  /*2bd0*/  RET.REL.NODEC R2 `(gluon_tcgen05) ;  /* 0xffffffd402087950 */ /* 0x000fea0003c3ffff */
.L_x_70:
[----:B------:R-:W-:-:S00]  /*2be0*/  BRA `(.L_x_70) ;  /* 0xfffffffc00fc7947 */ /* 0x000fc0000383ffff */
[----:B------:R-:W-:-:S00]  /*2bf0*/  NOP ;  /* 0x0000000000007918 */ /* 0x000fc00000000000 */
        /* <DEDUP_REMOVED lines=8> */
.L_x_73:


//--------------------- .nv.shared.gluon_tcgen05  --------------------------
	.section	.nv.shared.gluon_tcgen05,"aw",@nobits
	.sectionflags	@""
	.align	16
	.zero		1024


//--------------------- .nv.shared.reserved.0     --------------------------
	.section	.nv.shared.reserved.0,"aw",@nobits
	.align	8
	.weak		__nv_reservedSMEM_offset_0_alias
	.size		__nv_reservedSMEM_offset_0_alias, 0, 64
	.other		__nv_reservedSMEM_offset_0_alias,@"STO_CUDA_RESERVED_SHARED STV_DEFAULT"
__nv_reservedSMEM_offset_0_alias:
	.zero		0
.nv.shared.reserved.0:
	.zero		64
	.weak		__nv_reservedSMEM_allocation_phase
	.type		__nv_reservedSMEM_allocation_phase,@object
	.size		__nv_reservedSMEM_allocation_phase,(.L_0 - __nv_reservedSMEM_allocation_phase)
__nv_reservedSMEM_allocation_phase:
	.zero		1
.L_0:
	.zero		7
	.weak		__nv_reservedSMEM_devtool_atexit_pc
	.type		__nv_reservedSMEM_devtool_atexit_pc,@object
	.size		__nv_reservedSMEM_devtool_atexit_pc,(__nv_reservedSMEM_allocation_mask - __nv_reservedSMEM_devtool_atexit_pc)
__nv_reservedSMEM_devtool_atexit_pc:
	.zero		8
	.weak		__nv_reservedSMEM_allocation_mask
	.type		__nv_reservedSMEM_allocation_mask,@object
	.size		__nv_reservedSMEM_allocation_mask,(.L_2 - __nv_reservedSMEM_allocation_mask)
__nv_reservedSMEM_allocation_mask:
	.zero		4
.L_2:


//--------------------- .nv.constant0.gluon_tcgen05 --------------------------
	.section	.nv.constant0.gluon_tcgen05,"a",@progbits
	.sectionflags	@""
	.align	4
.nv.constant0.gluon_tcgen05:
	.zero		976


//--------------------- SYMBOLS --------------------------

	.type		.nv.reservedSmem.offset0,@object
	.size		.nv.reservedSmem.offset0,0x4
	.type		.nv.reservedSmem.cap,@object
	.size		.nv.reservedSmem.cap,0x4
